//
// Generated by NVIDIA NVVM Compiler
//
// Compiler Build ID: CL-36424714
// Cuda compilation tools, release 13.0, V13.0.88
// Based on NVVM 20.0.0
//

.version 9.0
.target sm_100
.address_size 64

	// .globl	my_fn
.global .align 4 .b8 precalc_xorwow_matrix[102400];
.global .align 4 .b8 precalc_xorwow_offset_matrix[102400];
.global .align 4 .b8 mrg32k3aM1[2304];
.global .align 4 .b8 mrg32k3aM2[2304];
.global .align 4 .b8 mrg32k3aM1SubSeq[2016];
.global .align 4 .b8 mrg32k3aM2SubSeq[2016];
.global .align 4 .b8 mrg32k3aM1Seq[2304];
.global .align 4 .b8 mrg32k3aM2Seq[2304];
.const .align 8 .b8 __cr_lgamma_table[72];

.visible .entry my_fn(
	.param .u64 .ptr .align 1 my_fn_param_0,
	.param .u64 .ptr .align 1 my_fn_param_1,
	.param .u64 .ptr .align 1 my_fn_param_2,
	.param .u32 my_fn_param_3,
	.param .u32 my_fn_param_4,
	.param .u32 my_fn_param_5
)
{
	.local .align 8 .b8 	__local_depot0[48];
	.reg .b64 	%SP;
	.reg .b64 	%SPL;
	.reg .pred 	%p<80>;
	.reg .b32 	%r<1295>;
	.reg .b32 	%f<4>;
	.reg .b64 	%rd<36>;

	mov.u64 	%SPL, __local_depot0;
	ld.param.u64 	%rd13, [my_fn_param_1];
	ld.param.u64 	%rd14, [my_fn_param_2];
	ld.param.u32 	%r579, [my_fn_param_3];
	ld.param.u32 	%r580, [my_fn_param_4];
	ld.param.u32 	%r581, [my_fn_param_5];
	add.u64 	%rd1, %SPL, 0;
	mov.u32 	%r587, %ntid.x;
	mov.u32 	%r588, %ctaid.x;
	mov.u32 	%r589, %tid.x;
	mad.lo.s32 	%r1, %r587, %r588, %r589;
	mov.b32 	%r1014, 1478573778;
	mov.b32 	%r590, 716983765;
	st.local.v2.u32 	[%rd1], {%r590, %r1014};
	mov.b32 	%r1012, -123459836;
	mov.b32 	%r1013, 1163863128;
	st.local.v2.u32 	[%rd1+8], {%r1013, %r1012};
	mov.b32 	%r1010, 1360900310;
	mov.b32 	%r1011, -589760388;
	st.local.v2.u32 	[%rd1+16], {%r1011, %r1010};
	setp.eq.s32 	%p1, %r1, 0;
	@%p1 bra 	$L__BB0_115;
	cvt.s64.s32 	%rd35, %r1;
	mov.b32 	%r997, 0;
	mov.b32 	%r1014, 1478573778;
	mov.b32 	%r1013, 1163863128;
	mov.b32 	%r1012, -123459836;
	mov.b32 	%r1011, -589760388;
	mov.b32 	%r1010, 1360900310;
$L__BB0_2:
	mov.u64 	%rd3, %rd35;
	and.b64  	%rd4, %rd3, 3;
	setp.eq.s64 	%p2, %rd4, 0;
	@%p2 bra 	$L__BB0_114;
	mul.wide.u32 	%rd16, %r997, 3200;
	mov.u64 	%rd17, precalc_xorwow_matrix;
	add.s64 	%rd5, %rd17, %rd16;
	mov.b32 	%r1010, 0;
	mov.u32 	%r1011, %r1010;
	mov.u32 	%r1012, %r1010;
	mov.u32 	%r1013, %r1010;
	mov.u32 	%r1014, %r1010;
	mov.u32 	%r1003, %r1010;
$L__BB0_4:
	mul.wide.u32 	%rd18, %r1003, 4;
	add.s64 	%rd19, %rd1, %rd18;
	ld.local.u32 	%r14, [%rd19+4];
	shl.b32 	%r15, %r1003, 5;
	mov.b32 	%r1009, 0;
$L__BB0_5:
	.pragma "nounroll";
	shr.u32 	%r599, %r14, %r1009;
	and.b32  	%r600, %r599, 1;
	setp.eq.b32 	%p3, %r600, 1;
	not.pred 	%p4, %p3;
	add.s32 	%r601, %r15, %r1009;
	mul.lo.s32 	%r602, %r601, 5;
	mul.wide.u32 	%rd20, %r602, 4;
	add.s64 	%rd6, %rd5, %rd20;
	@%p4 bra 	$L__BB0_7;
	ld.global.u32 	%r603, [%rd6];
	xor.b32  	%r1014, %r1014, %r603;
	ld.global.u32 	%r604, [%rd6+4];
	xor.b32  	%r1013, %r1013, %r604;
	ld.global.u32 	%r605, [%rd6+8];
	xor.b32  	%r1012, %r1012, %r605;
	ld.global.u32 	%r606, [%rd6+12];
	xor.b32  	%r1011, %r1011, %r606;
	ld.global.u32 	%r607, [%rd6+16];
	xor.b32  	%r1010, %r1010, %r607;
$L__BB0_7:
	and.b32  	%r609, %r599, 2;
	setp.eq.s32 	%p5, %r609, 0;
	@%p5 bra 	$L__BB0_9;
	ld.global.u32 	%r610, [%rd6+20];
	xor.b32  	%r1014, %r1014, %r610;
	ld.global.u32 	%r611, [%rd6+24];
	xor.b32  	%r1013, %r1013, %r611;
	ld.global.u32 	%r612, [%rd6+28];
	xor.b32  	%r1012, %r1012, %r612;
	ld.global.u32 	%r613, [%rd6+32];
	xor.b32  	%r1011, %r1011, %r613;
	ld.global.u32 	%r614, [%rd6+36];
	xor.b32  	%r1010, %r1010, %r614;
$L__BB0_9:
	and.b32  	%r616, %r599, 4;
	setp.eq.s32 	%p6, %r616, 0;
	@%p6 bra 	$L__BB0_11;
	ld.global.u32 	%r617, [%rd6+40];
	xor.b32  	%r1014, %r1014, %r617;
	ld.global.u32 	%r618, [%rd6+44];
	xor.b32  	%r1013, %r1013, %r618;
	ld.global.u32 	%r619, [%rd6+48];
	xor.b32  	%r1012, %r1012, %r619;
	ld.global.u32 	%r620, [%rd6+52];
	xor.b32  	%r1011, %r1011, %r620;
	ld.global.u32 	%r621, [%rd6+56];
	xor.b32  	%r1010, %r1010, %r621;
$L__BB0_11:
	and.b32  	%r623, %r599, 8;
	setp.eq.s32 	%p7, %r623, 0;
	@%p7 bra 	$L__BB0_13;
	ld.global.u32 	%r624, [%rd6+60];
	xor.b32  	%r1014, %r1014, %r624;
	ld.global.u32 	%r625, [%rd6+64];
	xor.b32  	%r1013, %r1013, %r625;
	ld.global.u32 	%r626, [%rd6+68];
	xor.b32  	%r1012, %r1012, %r626;
	ld.global.u32 	%r627, [%rd6+72];
	xor.b32  	%r1011, %r1011, %r627;
	ld.global.u32 	%r628, [%rd6+76];
	xor.b32  	%r1010, %r1010, %r628;
$L__BB0_13:
	and.b32  	%r630, %r599, 16;
	setp.eq.s32 	%p8, %r630, 0;
	@%p8 bra 	$L__BB0_15;
	ld.global.u32 	%r631, [%rd6+80];
	xor.b32  	%r1014, %r1014, %r631;
	ld.global.u32 	%r632, [%rd6+84];
	xor.b32  	%r1013, %r1013, %r632;
	ld.global.u32 	%r633, [%rd6+88];
	xor.b32  	%r1012, %r1012, %r633;
	ld.global.u32 	%r634, [%rd6+92];
	xor.b32  	%r1011, %r1011, %r634;
	ld.global.u32 	%r635, [%rd6+96];
	xor.b32  	%r1010, %r1010, %r635;
$L__BB0_15:
	and.b32  	%r637, %r599, 32;
	setp.eq.s32 	%p9, %r637, 0;
	@%p9 bra 	$L__BB0_17;
	ld.global.u32 	%r638, [%rd6+100];
	xor.b32  	%r1014, %r1014, %r638;
	ld.global.u32 	%r639, [%rd6+104];
	xor.b32  	%r1013, %r1013, %r639;
	ld.global.u32 	%r640, [%rd6+108];
	xor.b32  	%r1012, %r1012, %r640;
	ld.global.u32 	%r641, [%rd6+112];
	xor.b32  	%r1011, %r1011, %r641;
	ld.global.u32 	%r642, [%rd6+116];
	xor.b32  	%r1010, %r1010, %r642;
$L__BB0_17:
	and.b32  	%r644, %r599, 64;
	setp.eq.s32 	%p10, %r644, 0;
	@%p10 bra 	$L__BB0_19;
	ld.global.u32 	%r645, [%rd6+120];
	xor.b32  	%r1014, %r1014, %r645;
	ld.global.u32 	%r646, [%rd6+124];
	xor.b32  	%r1013, %r1013, %r646;
	ld.global.u32 	%r647, [%rd6+128];
	xor.b32  	%r1012, %r1012, %r647;
	ld.global.u32 	%r648, [%rd6+132];
	xor.b32  	%r1011, %r1011, %r648;
	ld.global.u32 	%r649, [%rd6+136];
	xor.b32  	%r1010, %r1010, %r649;
$L__BB0_19:
	and.b32  	%r651, %r599, 128;
	setp.eq.s32 	%p11, %r651, 0;
	@%p11 bra 	$L__BB0_21;
	ld.global.u32 	%r652, [%rd6+140];
	xor.b32  	%r1014, %r1014, %r652;
	ld.global.u32 	%r653, [%rd6+144];
	xor.b32  	%r1013, %r1013, %r653;
	ld.global.u32 	%r654, [%rd6+148];
	xor.b32  	%r1012, %r1012, %r654;
	ld.global.u32 	%r655, [%rd6+152];
	xor.b32  	%r1011, %r1011, %r655;
	ld.global.u32 	%r656, [%rd6+156];
	xor.b32  	%r1010, %r1010, %r656;
$L__BB0_21:
	and.b32  	%r658, %r599, 256;
	setp.eq.s32 	%p12, %r658, 0;
	@%p12 bra 	$L__BB0_23;
	ld.global.u32 	%r659, [%rd6+160];
	xor.b32  	%r1014, %r1014, %r659;
	ld.global.u32 	%r660, [%rd6+164];
	xor.b32  	%r1013, %r1013, %r660;
	ld.global.u32 	%r661, [%rd6+168];
	xor.b32  	%r1012, %r1012, %r661;
	ld.global.u32 	%r662, [%rd6+172];
	xor.b32  	%r1011, %r1011, %r662;
	ld.global.u32 	%r663, [%rd6+176];
	xor.b32  	%r1010, %r1010, %r663;
$L__BB0_23:
	and.b32  	%r665, %r599, 512;
	setp.eq.s32 	%p13, %r665, 0;
	@%p13 bra 	$L__BB0_25;
	ld.global.u32 	%r666, [%rd6+180];
	xor.b32  	%r1014, %r1014, %r666;
	ld.global.u32 	%r667, [%rd6+184];
	xor.b32  	%r1013, %r1013, %r667;
	ld.global.u32 	%r668, [%rd6+188];
	xor.b32  	%r1012, %r1012, %r668;
	ld.global.u32 	%r669, [%rd6+192];
	xor.b32  	%r1011, %r1011, %r669;
	ld.global.u32 	%r670, [%rd6+196];
	xor.b32  	%r1010, %r1010, %r670;
$L__BB0_25:
	and.b32  	%r672, %r599, 1024;
	setp.eq.s32 	%p14, %r672, 0;
	@%p14 bra 	$L__BB0_27;
	ld.global.u32 	%r673, [%rd6+200];
	xor.b32  	%r1014, %r1014, %r673;
	ld.global.u32 	%r674, [%rd6+204];
	xor.b32  	%r1013, %r1013, %r674;
	ld.global.u32 	%r675, [%rd6+208];
	xor.b32  	%r1012, %r1012, %r675;
	ld.global.u32 	%r676, [%rd6+212];
	xor.b32  	%r1011, %r1011, %r676;
	ld.global.u32 	%r677, [%rd6+216];
	xor.b32  	%r1010, %r1010, %r677;
$L__BB0_27:
	and.b32  	%r679, %r599, 2048;
	setp.eq.s32 	%p15, %r679, 0;
	@%p15 bra 	$L__BB0_29;
	ld.global.u32 	%r680, [%rd6+220];
	xor.b32  	%r1014, %r1014, %r680;
	ld.global.u32 	%r681, [%rd6+224];
	xor.b32  	%r1013, %r1013, %r681;
	ld.global.u32 	%r682, [%rd6+228];
	xor.b32  	%r1012, %r1012, %r682;
	ld.global.u32 	%r683, [%rd6+232];
	xor.b32  	%r1011, %r1011, %r683;
	ld.global.u32 	%r684, [%rd6+236];
	xor.b32  	%r1010, %r1010, %r684;
$L__BB0_29:
	and.b32  	%r686, %r599, 4096;
	setp.eq.s32 	%p16, %r686, 0;
	@%p16 bra 	$L__BB0_31;
	ld.global.u32 	%r687, [%rd6+240];
	xor.b32  	%r1014, %r1014, %r687;
	ld.global.u32 	%r688, [%rd6+244];
	xor.b32  	%r1013, %r1013, %r688;
	ld.global.u32 	%r689, [%rd6+248];
	xor.b32  	%r1012, %r1012, %r689;
	ld.global.u32 	%r690, [%rd6+252];
	xor.b32  	%r1011, %r1011, %r690;
	ld.global.u32 	%r691, [%rd6+256];
	xor.b32  	%r1010, %r1010, %r691;
$L__BB0_31:
	and.b32  	%r693, %r599, 8192;
	setp.eq.s32 	%p17, %r693, 0;
	@%p17 bra 	$L__BB0_33;
	ld.global.u32 	%r694, [%rd6+260];
	xor.b32  	%r1014, %r1014, %r694;
	ld.global.u32 	%r695, [%rd6+264];
	xor.b32  	%r1013, %r1013, %r695;
	ld.global.u32 	%r696, [%rd6+268];
	xor.b32  	%r1012, %r1012, %r696;
	ld.global.u32 	%r697, [%rd6+272];
	xor.b32  	%r1011, %r1011, %r697;
	ld.global.u32 	%r698, [%rd6+276];
	xor.b32  	%r1010, %r1010, %r698;
$L__BB0_33:
	and.b32  	%r700, %r599, 16384;
	setp.eq.s32 	%p18, %r700, 0;
	@%p18 bra 	$L__BB0_35;
	ld.global.u32 	%r701, [%rd6+280];
	xor.b32  	%r1014, %r1014, %r701;
	ld.global.u32 	%r702, [%rd6+284];
	xor.b32  	%r1013, %r1013, %r702;
	ld.global.u32 	%r703, [%rd6+288];
	xor.b32  	%r1012, %r1012, %r703;
	ld.global.u32 	%r704, [%rd6+292];
	xor.b32  	%r1011, %r1011, %r704;
	ld.global.u32 	%r705, [%rd6+296];
	xor.b32  	%r1010, %r1010, %r705;
$L__BB0_35:
	and.b32  	%r707, %r599, 32768;
	setp.eq.s32 	%p19, %r707, 0;
	@%p19 bra 	$L__BB0_37;
	ld.global.u32 	%r708, [%rd6+300];
	xor.b32  	%r1014, %r1014, %r708;
	ld.global.u32 	%r709, [%rd6+304];
	xor.b32  	%r1013, %r1013, %r709;
	ld.global.u32 	%r710, [%rd6+308];
	xor.b32  	%r1012, %r1012, %r710;
	ld.global.u32 	%r711, [%rd6+312];
	xor.b32  	%r1011, %r1011, %r711;
	ld.global.u32 	%r712, [%rd6+316];
	xor.b32  	%r1010, %r1010, %r712;
$L__BB0_37:
	add.s32 	%r1009, %r1009, 16;
	setp.ne.s32 	%p20, %r1009, 32;
	@%p20 bra 	$L__BB0_5;
	mad.lo.s32 	%r713, %r1003, -31, %r15;
	add.s32 	%r1003, %r713, 1;
	setp.ne.s32 	%p21, %r1003, 5;
	@%p21 bra 	$L__BB0_4;
	st.local.u32 	[%rd1+4], %r1014;
	st.local.v2.u32 	[%rd1+8], {%r1013, %r1012};
	st.local.v2.u32 	[%rd1+16], {%r1011, %r1010};
	setp.eq.s64 	%p22, %rd4, 1;
	@%p22 bra 	$L__BB0_114;
	mov.b32 	%r1010, 0;
	mov.u32 	%r1011, %r1010;
	mov.u32 	%r1012, %r1010;
	mov.u32 	%r1013, %r1010;
	mov.u32 	%r1014, %r1010;
	mov.u32 	%r1095, %r1010;
$L__BB0_41:
	mul.wide.u32 	%rd21, %r1095, 4;
	add.s64 	%rd22, %rd1, %rd21;
	ld.local.u32 	%r190, [%rd22+4];
	shl.b32 	%r191, %r1095, 5;
	mov.b32 	%r1101, 0;
$L__BB0_42:
	.pragma "nounroll";
	shr.u32 	%r716, %r190, %r1101;
	and.b32  	%r717, %r716, 1;
	setp.eq.b32 	%p23, %r717, 1;
	not.pred 	%p24, %p23;
	add.s32 	%r718, %r191, %r1101;
	mul.lo.s32 	%r719, %r718, 5;
	mul.wide.u32 	%rd23, %r719, 4;
	add.s64 	%rd7, %rd5, %rd23;
	@%p24 bra 	$L__BB0_44;
	ld.global.u32 	%r720, [%rd7];
	xor.b32  	%r1014, %r1014, %r720;
	ld.global.u32 	%r721, [%rd7+4];
	xor.b32  	%r1013, %r1013, %r721;
	ld.global.u32 	%r722, [%rd7+8];
	xor.b32  	%r1012, %r1012, %r722;
	ld.global.u32 	%r723, [%rd7+12];
	xor.b32  	%r1011, %r1011, %r723;
	ld.global.u32 	%r724, [%rd7+16];
	xor.b32  	%r1010, %r1010, %r724;
$L__BB0_44:
	and.b32  	%r726, %r716, 2;
	setp.eq.s32 	%p25, %r726, 0;
	@%p25 bra 	$L__BB0_46;
	ld.global.u32 	%r727, [%rd7+20];
	xor.b32  	%r1014, %r1014, %r727;
	ld.global.u32 	%r728, [%rd7+24];
	xor.b32  	%r1013, %r1013, %r728;
	ld.global.u32 	%r729, [%rd7+28];
	xor.b32  	%r1012, %r1012, %r729;
	ld.global.u32 	%r730, [%rd7+32];
	xor.b32  	%r1011, %r1011, %r730;
	ld.global.u32 	%r731, [%rd7+36];
	xor.b32  	%r1010, %r1010, %r731;
$L__BB0_46:
	and.b32  	%r733, %r716, 4;
	setp.eq.s32 	%p26, %r733, 0;
	@%p26 bra 	$L__BB0_48;
	ld.global.u32 	%r734, [%rd7+40];
	xor.b32  	%r1014, %r1014, %r734;
	ld.global.u32 	%r735, [%rd7+44];
	xor.b32  	%r1013, %r1013, %r735;
	ld.global.u32 	%r736, [%rd7+48];
	xor.b32  	%r1012, %r1012, %r736;
	ld.global.u32 	%r737, [%rd7+52];
	xor.b32  	%r1011, %r1011, %r737;
	ld.global.u32 	%r738, [%rd7+56];
	xor.b32  	%r1010, %r1010, %r738;
$L__BB0_48:
	and.b32  	%r740, %r716, 8;
	setp.eq.s32 	%p27, %r740, 0;
	@%p27 bra 	$L__BB0_50;
	ld.global.u32 	%r741, [%rd7+60];
	xor.b32  	%r1014, %r1014, %r741;
	ld.global.u32 	%r742, [%rd7+64];
	xor.b32  	%r1013, %r1013, %r742;
	ld.global.u32 	%r743, [%rd7+68];
	xor.b32  	%r1012, %r1012, %r743;
	ld.global.u32 	%r744, [%rd7+72];
	xor.b32  	%r1011, %r1011, %r744;
	ld.global.u32 	%r745, [%rd7+76];
	xor.b32  	%r1010, %r1010, %r745;
$L__BB0_50:
	and.b32  	%r747, %r716, 16;
	setp.eq.s32 	%p28, %r747, 0;
	@%p28 bra 	$L__BB0_52;
	ld.global.u32 	%r748, [%rd7+80];
	xor.b32  	%r1014, %r1014, %r748;
	ld.global.u32 	%r749, [%rd7+84];
	xor.b32  	%r1013, %r1013, %r749;
	ld.global.u32 	%r750, [%rd7+88];
	xor.b32  	%r1012, %r1012, %r750;
	ld.global.u32 	%r751, [%rd7+92];
	xor.b32  	%r1011, %r1011, %r751;
	ld.global.u32 	%r752, [%rd7+96];
	xor.b32  	%r1010, %r1010, %r752;
$L__BB0_52:
	and.b32  	%r754, %r716, 32;
	setp.eq.s32 	%p29, %r754, 0;
	@%p29 bra 	$L__BB0_54;
	ld.global.u32 	%r755, [%rd7+100];
	xor.b32  	%r1014, %r1014, %r755;
	ld.global.u32 	%r756, [%rd7+104];
	xor.b32  	%r1013, %r1013, %r756;
	ld.global.u32 	%r757, [%rd7+108];
	xor.b32  	%r1012, %r1012, %r757;
	ld.global.u32 	%r758, [%rd7+112];
	xor.b32  	%r1011, %r1011, %r758;
	ld.global.u32 	%r759, [%rd7+116];
	xor.b32  	%r1010, %r1010, %r759;
$L__BB0_54:
	and.b32  	%r761, %r716, 64;
	setp.eq.s32 	%p30, %r761, 0;
	@%p30 bra 	$L__BB0_56;
	ld.global.u32 	%r762, [%rd7+120];
	xor.b32  	%r1014, %r1014, %r762;
	ld.global.u32 	%r763, [%rd7+124];
	xor.b32  	%r1013, %r1013, %r763;
	ld.global.u32 	%r764, [%rd7+128];
	xor.b32  	%r1012, %r1012, %r764;
	ld.global.u32 	%r765, [%rd7+132];
	xor.b32  	%r1011, %r1011, %r765;
	ld.global.u32 	%r766, [%rd7+136];
	xor.b32  	%r1010, %r1010, %r766;
$L__BB0_56:
	and.b32  	%r768, %r716, 128;
	setp.eq.s32 	%p31, %r768, 0;
	@%p31 bra 	$L__BB0_58;
	ld.global.u32 	%r769, [%rd7+140];
	xor.b32  	%r1014, %r1014, %r769;
	ld.global.u32 	%r770, [%rd7+144];
	xor.b32  	%r1013, %r1013, %r770;
	ld.global.u32 	%r771, [%rd7+148];
	xor.b32  	%r1012, %r1012, %r771;
	ld.global.u32 	%r772, [%rd7+152];
	xor.b32  	%r1011, %r1011, %r772;
	ld.global.u32 	%r773, [%rd7+156];
	xor.b32  	%r1010, %r1010, %r773;
$L__BB0_58:
	and.b32  	%r775, %r716, 256;
	setp.eq.s32 	%p32, %r775, 0;
	@%p32 bra 	$L__BB0_60;
	ld.global.u32 	%r776, [%rd7+160];
	xor.b32  	%r1014, %r1014, %r776;
	ld.global.u32 	%r777, [%rd7+164];
	xor.b32  	%r1013, %r1013, %r777;
	ld.global.u32 	%r778, [%rd7+168];
	xor.b32  	%r1012, %r1012, %r778;
	ld.global.u32 	%r779, [%rd7+172];
	xor.b32  	%r1011, %r1011, %r779;
	ld.global.u32 	%r780, [%rd7+176];
	xor.b32  	%r1010, %r1010, %r780;
$L__BB0_60:
	and.b32  	%r782, %r716, 512;
	setp.eq.s32 	%p33, %r782, 0;
	@%p33 bra 	$L__BB0_62;
	ld.global.u32 	%r783, [%rd7+180];
	xor.b32  	%r1014, %r1014, %r783;
	ld.global.u32 	%r784, [%rd7+184];
	xor.b32  	%r1013, %r1013, %r784;
	ld.global.u32 	%r785, [%rd7+188];
	xor.b32  	%r1012, %r1012, %r785;
	ld.global.u32 	%r786, [%rd7+192];
	xor.b32  	%r1011, %r1011, %r786;
	ld.global.u32 	%r787, [%rd7+196];
	xor.b32  	%r1010, %r1010, %r787;
$L__BB0_62:
	and.b32  	%r789, %r716, 1024;
	setp.eq.s32 	%p34, %r789, 0;
	@%p34 bra 	$L__BB0_64;
	ld.global.u32 	%r790, [%rd7+200];
	xor.b32  	%r1014, %r1014, %r790;
	ld.global.u32 	%r791, [%rd7+204];
	xor.b32  	%r1013, %r1013, %r791;
	ld.global.u32 	%r792, [%rd7+208];
	xor.b32  	%r1012, %r1012, %r792;
	ld.global.u32 	%r793, [%rd7+212];
	xor.b32  	%r1011, %r1011, %r793;
	ld.global.u32 	%r794, [%rd7+216];
	xor.b32  	%r1010, %r1010, %r794;
$L__BB0_64:
	and.b32  	%r796, %r716, 2048;
	setp.eq.s32 	%p35, %r796, 0;
	@%p35 bra 	$L__BB0_66;
	ld.global.u32 	%r797, [%rd7+220];
	xor.b32  	%r1014, %r1014, %r797;
	ld.global.u32 	%r798, [%rd7+224];
	xor.b32  	%r1013, %r1013, %r798;
	ld.global.u32 	%r799, [%rd7+228];
	xor.b32  	%r1012, %r1012, %r799;
	ld.global.u32 	%r800, [%rd7+232];
	xor.b32  	%r1011, %r1011, %r800;
	ld.global.u32 	%r801, [%rd7+236];
	xor.b32  	%r1010, %r1010, %r801;
$L__BB0_66:
	and.b32  	%r803, %r716, 4096;
	setp.eq.s32 	%p36, %r803, 0;
	@%p36 bra 	$L__BB0_68;
	ld.global.u32 	%r804, [%rd7+240];
	xor.b32  	%r1014, %r1014, %r804;
	ld.global.u32 	%r805, [%rd7+244];
	xor.b32  	%r1013, %r1013, %r805;
	ld.global.u32 	%r806, [%rd7+248];
	xor.b32  	%r1012, %r1012, %r806;
	ld.global.u32 	%r807, [%rd7+252];
	xor.b32  	%r1011, %r1011, %r807;
	ld.global.u32 	%r808, [%rd7+256];
	xor.b32  	%r1010, %r1010, %r808;
$L__BB0_68:
	and.b32  	%r810, %r716, 8192;
	setp.eq.s32 	%p37, %r810, 0;
	@%p37 bra 	$L__BB0_70;
	ld.global.u32 	%r811, [%rd7+260];
	xor.b32  	%r1014, %r1014, %r811;
	ld.global.u32 	%r812, [%rd7+264];
	xor.b32  	%r1013, %r1013, %r812;
	ld.global.u32 	%r813, [%rd7+268];
	xor.b32  	%r1012, %r1012, %r813;
	ld.global.u32 	%r814, [%rd7+272];
	xor.b32  	%r1011, %r1011, %r814;
	ld.global.u32 	%r815, [%rd7+276];
	xor.b32  	%r1010, %r1010, %r815;
$L__BB0_70:
	and.b32  	%r817, %r716, 16384;
	setp.eq.s32 	%p38, %r817, 0;
	@%p38 bra 	$L__BB0_72;
	ld.global.u32 	%r818, [%rd7+280];
	xor.b32  	%r1014, %r1014, %r818;
	ld.global.u32 	%r819, [%rd7+284];
	xor.b32  	%r1013, %r1013, %r819;
	ld.global.u32 	%r820, [%rd7+288];
	xor.b32  	%r1012, %r1012, %r820;
	ld.global.u32 	%r821, [%rd7+292];
	xor.b32  	%r1011, %r1011, %r821;
	ld.global.u32 	%r822, [%rd7+296];
	xor.b32  	%r1010, %r1010, %r822;
$L__BB0_72:
	and.b32  	%r824, %r716, 32768;
	setp.eq.s32 	%p39, %r824, 0;
	@%p39 bra 	$L__BB0_74;
	ld.global.u32 	%r825, [%rd7+300];
	xor.b32  	%r1014, %r1014, %r825;
	ld.global.u32 	%r826, [%rd7+304];
	xor.b32  	%r1013, %r1013, %r826;
	ld.global.u32 	%r827, [%rd7+308];
	xor.b32  	%r1012, %r1012, %r827;
	ld.global.u32 	%r828, [%rd7+312];
	xor.b32  	%r1011, %r1011, %r828;
	ld.global.u32 	%r829, [%rd7+316];
	xor.b32  	%r1010, %r1010, %r829;
$L__BB0_74:
	add.s32 	%r1101, %r1101, 16;
	setp.ne.s32 	%p40, %r1101, 32;
	@%p40 bra 	$L__BB0_42;
	mad.lo.s32 	%r830, %r1095, -31, %r191;
	add.s32 	%r1095, %r830, 1;
	setp.ne.s32 	%p41, %r1095, 5;
	@%p41 bra 	$L__BB0_41;
	st.local.u32 	[%rd1+4], %r1014;
	st.local.v2.u32 	[%rd1+8], {%r1013, %r1012};
	st.local.v2.u32 	[%rd1+16], {%r1011, %r1010};
	setp.ne.s64 	%p42, %rd4, 3;
	@%p42 bra 	$L__BB0_114;
	mov.b32 	%r1010, 0;
	mov.u32 	%r1011, %r1010;
	mov.u32 	%r1012, %r1010;
	mov.u32 	%r1013, %r1010;
	mov.u32 	%r1014, %r1010;
	mov.u32 	%r1187, %r1010;
$L__BB0_78:
	mul.wide.u32 	%rd24, %r1187, 4;
	add.s64 	%rd25, %rd1, %rd24;
	ld.local.u32 	%r366, [%rd25+4];
	shl.b32 	%r367, %r1187, 5;
	mov.b32 	%r1193, 0;
$L__BB0_79:
	.pragma "nounroll";
	shr.u32 	%r833, %r366, %r1193;
	and.b32  	%r834, %r833, 1;
	setp.eq.b32 	%p43, %r834, 1;
	not.pred 	%p44, %p43;
	add.s32 	%r835, %r367, %r1193;
	mul.lo.s32 	%r836, %r835, 5;
	mul.wide.u32 	%rd26, %r836, 4;
	add.s64 	%rd8, %rd5, %rd26;
	@%p44 bra 	$L__BB0_81;
	ld.global.u32 	%r837, [%rd8];
	xor.b32  	%r1014, %r1014, %r837;
	ld.global.u32 	%r838, [%rd8+4];
	xor.b32  	%r1013, %r1013, %r838;
	ld.global.u32 	%r839, [%rd8+8];
	xor.b32  	%r1012, %r1012, %r839;
	ld.global.u32 	%r840, [%rd8+12];
	xor.b32  	%r1011, %r1011, %r840;
	ld.global.u32 	%r841, [%rd8+16];
	xor.b32  	%r1010, %r1010, %r841;
$L__BB0_81:
	and.b32  	%r843, %r833, 2;
	setp.eq.s32 	%p45, %r843, 0;
	@%p45 bra 	$L__BB0_83;
	ld.global.u32 	%r844, [%rd8+20];
	xor.b32  	%r1014, %r1014, %r844;
	ld.global.u32 	%r845, [%rd8+24];
	xor.b32  	%r1013, %r1013, %r845;
	ld.global.u32 	%r846, [%rd8+28];
	xor.b32  	%r1012, %r1012, %r846;
	ld.global.u32 	%r847, [%rd8+32];
	xor.b32  	%r1011, %r1011, %r847;
	ld.global.u32 	%r848, [%rd8+36];
	xor.b32  	%r1010, %r1010, %r848;
$L__BB0_83:
	and.b32  	%r850, %r833, 4;
	setp.eq.s32 	%p46, %r850, 0;
	@%p46 bra 	$L__BB0_85;
	ld.global.u32 	%r851, [%rd8+40];
	xor.b32  	%r1014, %r1014, %r851;
	ld.global.u32 	%r852, [%rd8+44];
	xor.b32  	%r1013, %r1013, %r852;
	ld.global.u32 	%r853, [%rd8+48];
	xor.b32  	%r1012, %r1012, %r853;
	ld.global.u32 	%r854, [%rd8+52];
	xor.b32  	%r1011, %r1011, %r854;
	ld.global.u32 	%r855, [%rd8+56];
	xor.b32  	%r1010, %r1010, %r855;
$L__BB0_85:
	and.b32  	%r857, %r833, 8;
	setp.eq.s32 	%p47, %r857, 0;
	@%p47 bra 	$L__BB0_87;
	ld.global.u32 	%r858, [%rd8+60];
	xor.b32  	%r1014, %r1014, %r858;
	ld.global.u32 	%r859, [%rd8+64];
	xor.b32  	%r1013, %r1013, %r859;
	ld.global.u32 	%r860, [%rd8+68];
	xor.b32  	%r1012, %r1012, %r860;
	ld.global.u32 	%r861, [%rd8+72];
	xor.b32  	%r1011, %r1011, %r861;
	ld.global.u32 	%r862, [%rd8+76];
	xor.b32  	%r1010, %r1010, %r862;
$L__BB0_87:
	and.b32  	%r864, %r833, 16;
	setp.eq.s32 	%p48, %r864, 0;
	@%p48 bra 	$L__BB0_89;
	ld.global.u32 	%r865, [%rd8+80];
	xor.b32  	%r1014, %r1014, %r865;
	ld.global.u32 	%r866, [%rd8+84];
	xor.b32  	%r1013, %r1013, %r866;
	ld.global.u32 	%r867, [%rd8+88];
	xor.b32  	%r1012, %r1012, %r867;
	ld.global.u32 	%r868, [%rd8+92];
	xor.b32  	%r1011, %r1011, %r868;
	ld.global.u32 	%r869, [%rd8+96];
	xor.b32  	%r1010, %r1010, %r869;
$L__BB0_89:
	and.b32  	%r871, %r833, 32;
	setp.eq.s32 	%p49, %r871, 0;
	@%p49 bra 	$L__BB0_91;
	ld.global.u32 	%r872, [%rd8+100];
	xor.b32  	%r1014, %r1014, %r872;
	ld.global.u32 	%r873, [%rd8+104];
	xor.b32  	%r1013, %r1013, %r873;
	ld.global.u32 	%r874, [%rd8+108];
	xor.b32  	%r1012, %r1012, %r874;
	ld.global.u32 	%r875, [%rd8+112];
	xor.b32  	%r1011, %r1011, %r875;
	ld.global.u32 	%r876, [%rd8+116];
	xor.b32  	%r1010, %r1010, %r876;
$L__BB0_91:
	and.b32  	%r878, %r833, 64;
	setp.eq.s32 	%p50, %r878, 0;
	@%p50 bra 	$L__BB0_93;
	ld.global.u32 	%r879, [%rd8+120];
	xor.b32  	%r1014, %r1014, %r879;
	ld.global.u32 	%r880, [%rd8+124];
	xor.b32  	%r1013, %r1013, %r880;
	ld.global.u32 	%r881, [%rd8+128];
	xor.b32  	%r1012, %r1012, %r881;
	ld.global.u32 	%r882, [%rd8+132];
	xor.b32  	%r1011, %r1011, %r882;
	ld.global.u32 	%r883, [%rd8+136];
	xor.b32  	%r1010, %r1010, %r883;
$L__BB0_93:
	and.b32  	%r885, %r833, 128;
	setp.eq.s32 	%p51, %r885, 0;
	@%p51 bra 	$L__BB0_95;
	ld.global.u32 	%r886, [%rd8+140];
	xor.b32  	%r1014, %r1014, %r886;
	ld.global.u32 	%r887, [%rd8+144];
	xor.b32  	%r1013, %r1013, %r887;
	ld.global.u32 	%r888, [%rd8+148];
	xor.b32  	%r1012, %r1012, %r888;
	ld.global.u32 	%r889, [%rd8+152];
	xor.b32  	%r1011, %r1011, %r889;
	ld.global.u32 	%r890, [%rd8+156];
	xor.b32  	%r1010, %r1010, %r890;
$L__BB0_95:
	and.b32  	%r892, %r833, 256;
	setp.eq.s32 	%p52, %r892, 0;
	@%p52 bra 	$L__BB0_97;
	ld.global.u32 	%r893, [%rd8+160];
	xor.b32  	%r1014, %r1014, %r893;
	ld.global.u32 	%r894, [%rd8+164];
	xor.b32  	%r1013, %r1013, %r894;
	ld.global.u32 	%r895, [%rd8+168];
	xor.b32  	%r1012, %r1012, %r895;
	ld.global.u32 	%r896, [%rd8+172];
	xor.b32  	%r1011, %r1011, %r896;
	ld.global.u32 	%r897, [%rd8+176];
	xor.b32  	%r1010, %r1010, %r897;
$L__BB0_97:
	and.b32  	%r899, %r833, 512;
	setp.eq.s32 	%p53, %r899, 0;
	@%p53 bra 	$L__BB0_99;
	ld.global.u32 	%r900, [%rd8+180];
	xor.b32  	%r1014, %r1014, %r900;
	ld.global.u32 	%r901, [%rd8+184];
	xor.b32  	%r1013, %r1013, %r901;
	ld.global.u32 	%r902, [%rd8+188];
	xor.b32  	%r1012, %r1012, %r902;
	ld.global.u32 	%r903, [%rd8+192];
	xor.b32  	%r1011, %r1011, %r903;
	ld.global.u32 	%r904, [%rd8+196];
	xor.b32  	%r1010, %r1010, %r904;
$L__BB0_99:
	and.b32  	%r906, %r833, 1024;
	setp.eq.s32 	%p54, %r906, 0;
	@%p54 bra 	$L__BB0_101;
	ld.global.u32 	%r907, [%rd8+200];
	xor.b32  	%r1014, %r1014, %r907;
	ld.global.u32 	%r908, [%rd8+204];
	xor.b32  	%r1013, %r1013, %r908;
	ld.global.u32 	%r909, [%rd8+208];
	xor.b32  	%r1012, %r1012, %r909;
	ld.global.u32 	%r910, [%rd8+212];
	xor.b32  	%r1011, %r1011, %r910;
	ld.global.u32 	%r911, [%rd8+216];
	xor.b32  	%r1010, %r1010, %r911;
$L__BB0_101:
	and.b32  	%r913, %r833, 2048;
	setp.eq.s32 	%p55, %r913, 0;
	@%p55 bra 	$L__BB0_103;
	ld.global.u32 	%r914, [%rd8+220];
	xor.b32  	%r1014, %r1014, %r914;
	ld.global.u32 	%r915, [%rd8+224];
	xor.b32  	%r1013, %r1013, %r915;
	ld.global.u32 	%r916, [%rd8+228];
	xor.b32  	%r1012, %r1012, %r916;
	ld.global.u32 	%r917, [%rd8+232];
	xor.b32  	%r1011, %r1011, %r917;
	ld.global.u32 	%r918, [%rd8+236];
	xor.b32  	%r1010, %r1010, %r918;
$L__BB0_103:
	and.b32  	%r920, %r833, 4096;
	setp.eq.s32 	%p56, %r920, 0;
	@%p56 bra 	$L__BB0_105;
	ld.global.u32 	%r921, [%rd8+240];
	xor.b32  	%r1014, %r1014, %r921;
	ld.global.u32 	%r922, [%rd8+244];
	xor.b32  	%r1013, %r1013, %r922;
	ld.global.u32 	%r923, [%rd8+248];
	xor.b32  	%r1012, %r1012, %r923;
	ld.global.u32 	%r924, [%rd8+252];
	xor.b32  	%r1011, %r1011, %r924;
	ld.global.u32 	%r925, [%rd8+256];
	xor.b32  	%r1010, %r1010, %r925;
$L__BB0_105:
	and.b32  	%r927, %r833, 8192;
	setp.eq.s32 	%p57, %r927, 0;
	@%p57 bra 	$L__BB0_107;
	ld.global.u32 	%r928, [%rd8+260];
	xor.b32  	%r1014, %r1014, %r928;
	ld.global.u32 	%r929, [%rd8+264];
	xor.b32  	%r1013, %r1013, %r929;
	ld.global.u32 	%r930, [%rd8+268];
	xor.b32  	%r1012, %r1012, %r930;
	ld.global.u32 	%r931, [%rd8+272];
	xor.b32  	%r1011, %r1011, %r931;
	ld.global.u32 	%r932, [%rd8+276];
	xor.b32  	%r1010, %r1010, %r932;
$L__BB0_107:
	and.b32  	%r934, %r833, 16384;
	setp.eq.s32 	%p58, %r934, 0;
	@%p58 bra 	$L__BB0_109;
	ld.global.u32 	%r935, [%rd8+280];
	xor.b32  	%r1014, %r1014, %r935;
	ld.global.u32 	%r936, [%rd8+284];
	xor.b32  	%r1013, %r1013, %r936;
	ld.global.u32 	%r937, [%rd8+288];
	xor.b32  	%r1012, %r1012, %r937;
	ld.global.u32 	%r938, [%rd8+292];
	xor.b32  	%r1011, %r1011, %r938;
	ld.global.u32 	%r939, [%rd8+296];
	xor.b32  	%r1010, %r1010, %r939;
$L__BB0_109:
	and.b32  	%r941, %r833, 32768;
	setp.eq.s32 	%p59, %r941, 0;
	@%p59 bra 	$L__BB0_111;
	ld.global.u32 	%r942, [%rd8+300];
	xor.b32  	%r1014, %r1014, %r942;
	ld.global.u32 	%r943, [%rd8+304];
	xor.b32  	%r1013, %r1013, %r943;
	ld.global.u32 	%r944, [%rd8+308];
	xor.b32  	%r1012, %r1012, %r944;
	ld.global.u32 	%r945, [%rd8+312];
	xor.b32  	%r1011, %r1011, %r945;
	ld.global.u32 	%r946, [%rd8+316];
	xor.b32  	%r1010, %r1010, %r946;
$L__BB0_111:
	add.s32 	%r1193, %r1193, 16;
	setp.ne.s32 	%p60, %r1193, 32;
	@%p60 bra 	$L__BB0_79;
	mad.lo.s32 	%r947, %r1187, -31, %r367;
	add.s32 	%r1187, %r947, 1;
	setp.ne.s32 	%p61, %r1187, 5;
	@%p61 bra 	$L__BB0_78;
	st.local.u32 	[%rd1+4], %r1014;
	st.local.v2.u32 	[%rd1+8], {%r1013, %r1012};
	st.local.v2.u32 	[%rd1+16], {%r1011, %r1010};
$L__BB0_114:
	shr.u64 	%rd35, %rd3, 2;
	add.s32 	%r997, %r997, 1;
	setp.gt.u64 	%p62, %rd3, 3;
	@%p62 bra 	$L__BB0_2;
$L__BB0_115:
	ld.param.u64 	%rd34, [my_fn_param_0];
	add.s32 	%r949, %r579, -1;
	shr.u32 	%r950, %r949, 31;
	add.s32 	%r951, %r949, %r950;
	shr.s32 	%r547, %r951, 1;
	shl.b32 	%r952, %r547, 3;
	or.b32  	%r548, %r952, 4;
	shl.b32 	%r953, %r579, 3;
	or.b32  	%r549, %r953, 4;
	cvta.to.global.u64 	%rd10, %rd13;
	cvta.to.global.u64 	%rd11, %rd34;
	mov.b32 	%r1284, 716983765;
$L__BB0_116:
	mov.u32 	%r555, %r1014;
	mov.u32 	%r554, %r1013;
	mov.u32 	%r553, %r1012;
	mov.u32 	%r1014, %r1011;
	mov.u32 	%r1013, %r1010;
	shr.u32 	%r954, %r555, 2;
	xor.b32  	%r955, %r954, %r555;
	shl.b32 	%r956, %r1013, 4;
	shl.b32 	%r957, %r955, 1;
	xor.b32  	%r958, %r957, %r956;
	xor.b32  	%r959, %r958, %r955;
	xor.b32  	%r1012, %r959, %r1013;
	add.s32 	%r960, %r1284, %r1012;
	add.s32 	%r961, %r960, 362437;
	rem.u32 	%r1290, %r961, %r579;
	shr.u32 	%r962, %r554, 2;
	xor.b32  	%r963, %r962, %r554;
	shl.b32 	%r964, %r1012, 4;
	shl.b32 	%r965, %r963, 1;
	xor.b32  	%r966, %r965, %r964;
	xor.b32  	%r967, %r966, %r963;
	xor.b32  	%r1011, %r967, %r1012;
	add.s32 	%r968, %r1284, %r1011;
	add.s32 	%r969, %r968, 724874;
	cvt.rn.f32.u32 	%f1, %r969;
	fma.rn.f32 	%f2, %f1, 0f2F800000, 0f2F000000;
	mul.wide.s32 	%rd27, %r1290, 4;
	add.s64 	%rd28, %rd10, %rd27;
	ld.global.f32 	%f3, [%rd28];
	setp.geu.f32 	%p63, %f3, %f2;
	@%p63 bra 	$L__BB0_118;
	add.s64 	%rd30, %rd11, %rd27;
	ld.global.u32 	%r1290, [%rd30];
$L__BB0_118:
	setp.eq.s32 	%p64, %r1290, 0;
	mov.b32 	%r1291, 1;
	@%p64 bra 	$L__BB0_122;
	setp.gt.s32 	%p65, %r1290, %r547;
	@%p65 bra 	$L__BB0_121;
	shl.b32 	%r1291, %r1290, 2;
	bra.uni 	$L__BB0_122;
$L__BB0_121:
	shl.b32 	%r971, %r1290, 2;
	sub.s32 	%r1291, %r548, %r971;
$L__BB0_122:
	setp.eq.s32 	%p66, %r1290, 0;
	shr.u32 	%r973, %r553, 2;
	xor.b32  	%r974, %r973, %r553;
	shl.b32 	%r975, %r1011, 4;
	shl.b32 	%r976, %r974, 1;
	xor.b32  	%r977, %r976, %r975;
	xor.b32  	%r978, %r977, %r974;
	xor.b32  	%r1010, %r978, %r1011;
	add.s32 	%r1284, %r1284, 1087311;
	mov.b32 	%r1292, 1;
	@%p66 bra 	$L__BB0_126;
	setp.gt.s32 	%p67, %r1290, %r579;
	@%p67 bra 	$L__BB0_125;
	shl.b32 	%r1292, %r1290, 2;
	bra.uni 	$L__BB0_126;
$L__BB0_125:
	shl.b32 	%r979, %r1290, 2;
	sub.s32 	%r1292, %r549, %r979;
$L__BB0_126:
	add.s32 	%r981, %r1010, %r1284;
	rem.u32 	%r982, %r981, %r1291;
	shr.s32 	%r983, %r1292, 31;
	shr.u32 	%r984, %r983, 30;
	add.s32 	%r985, %r1292, %r984;
	shr.s32 	%r986, %r985, 2;
	div.s32 	%r980, %r982, %r986;
	mul.lo.s32 	%r987, %r980, %r986;
	sub.s32 	%r988, %r982, %r987;
	sub.s32 	%r989, %r1290, %r579;
	max.s32 	%r990, %r989, 1;
	add.s32 	%r1294, %r988, %r990;
	sub.s32 	%r570, %r1290, %r1294;
	setp.eq.s32 	%p68, %r980, 3;
	@%p68 bra 	$L__BB0_131;
	setp.eq.s32 	%p69, %r980, 2;
	@%p69 bra 	$L__BB0_130;
	setp.ne.s32 	%p70, %r980, 1;
	mov.u32 	%r1293, %r570;
	@%p70 bra 	$L__BB0_132;
	neg.s32 	%r1293, %r1294;
	mov.u32 	%r1294, %r570;
	bra.uni 	$L__BB0_132;
$L__BB0_130:
	neg.s32 	%r1294, %r1294;
	neg.s32 	%r1293, %r570;
	bra.uni 	$L__BB0_132;
$L__BB0_131:
	neg.s32 	%r574, %r570;
	mov.u32 	%r1293, %r1294;
	mov.u32 	%r1294, %r574;
$L__BB0_132:
	add.s32 	%r577, %r1294, %r580;
	add.s32 	%r578, %r1293, %r581;
	setp.gt.s32 	%p71, %r577, -1;
	setp.lt.s32 	%p72, %r577, %r579;
	and.pred  	%p73, %p71, %p72;
	setp.gt.s32 	%p74, %r578, -1;
	setp.lt.s32 	%p75, %r578, %r579;
	and.pred  	%p76, %p74, %p75;
	and.pred  	%p78, %p73, %p76;
	not.pred 	%p79, %p78;
	@%p79 bra 	$L__BB0_116;
	cvta.to.global.u64 	%rd31, %rd14;
	shl.b32 	%r991, %r1, 1;
	mul.wide.s32 	%rd32, %r991, 4;
	add.s64 	%rd33, %rd31, %rd32;
	st.global.u32 	[%rd33], %r577;
	st.global.u32 	[%rd33+4], %r578;
	ret;

}


// ===== COMPILED SASS (sm_100) =====

	.target	sm_100

	.elftype	@"ET_EXEC"


//--------------------- .note.nv.tkinfo           --------------------------
	.section	.note.nv.tkinfo,"",@"SHT_NOTE"
	.sectionflags	@"SHF_NOTE_NV_TKINFO"
	.tkinfo
        /*0018*/ 	.word	0x00000002
        /*0030*/ 	.string	""
        /*0030*/ 	.string	"ptxas"
        /*0030*/ 	.string	"Cuda compilation tools, release 13.0, V13.0.88"
        /*0030*/ 	.string	"Build cuda_13.0.r13.0/compiler.36424714_0"
        /*0030*/ 	.string	"-arch sm_100 -m 64 "



//--------------------- .note.nv.cuinfo           --------------------------
	.section	.note.nv.cuinfo,"",@"SHT_NOTE"
	.sectionflags	@"SHF_NOTE_NV_CUINFO"
        /*0018*/ 	.short	0x0002
        /*001a*/ 	.short	0x0064
        /*001c*/ 	.short	0x0082
	.zero		2


//--------------------- .nv.info                  --------------------------
	.section	.nv.info,"",@"SHT_CUDA_INFO"
	.align	4


	//----- nvinfo : EIATTR_REGCOUNT
	.align		4
        /*0000*/ 	.byte	0x04, 0x2f
        /*0002*/ 	.short	(.L_10 - .L_9)
	.align		4
.L_9:
        /*0004*/ 	.word	index@(my_fn)
        /*0008*/ 	.word	0x00000020


	//----- nvinfo : EIATTR_FRAME_SIZE
	.align		4
.L_10:
        /*000c*/ 	.byte	0x04, 0x11
        /*000e*/ 	.short	(.L_12 - .L_11)
	.align		4
.L_11:
        /*0010*/ 	.word	index@(my_fn)
        /*0014*/ 	.word	0x00000030


	//----- nvinfo : EIATTR_MIN_STACK_SIZE
	.align		4
.L_12:
        /*0018*/ 	.byte	0x04, 0x12
        /*001a*/ 	.short	(.L_14 - .L_13)
	.align		4
.L_13:
        /*001c*/ 	.word	index@(my_fn)
        /*0020*/ 	.word	0x00000030
.L_14:


//--------------------- .nv.compat                --------------------------
	.section	.nv.compat,"",@"SHT_CUDA_COMPAT_INFO"
	.align	4
        /*0000*/ 	.byte	0x02, 0x09, 0x00, 0x00, 0x02, 0x02, 0x01, 0x00, 0x02, 0x05, 0x05, 0x00, 0x03, 0x07, 0x01, 0x01
        /*0010*/ 	.byte	0x02, 0x03, 0x00, 0x00, 0x02, 0x06, 0x01, 0x00, 0x04, 0x0b, 0x08, 0x00, 0x09, 0x00, 0x00, 0x00
        /*0020*/ 	.byte	0x00, 0x00, 0x00, 0x00


//--------------------- .nv.info.my_fn            --------------------------
	.section	.nv.info.my_fn,"",@"SHT_CUDA_INFO"
	.sectionflags	@""
	.align	4


	//----- nvinfo : EIATTR_CUDA_API_VERSION
	.align		4
        /*0000*/ 	.byte	0x04, 0x37
        /*0002*/ 	.short	(.L_16 - .L_15)
.L_15:
        /*0004*/ 	.word	0x00000082


	//----- nvinfo : EIATTR_KPARAM_INFO
	.align		4
.L_16:
        /*0008*/ 	.byte	0x04, 0x17
        /*000a*/ 	.short	(.L_18 - .L_17)
.L_17:
        /*000c*/ 	.word	0x00000000
        /*0010*/ 	.short	0x0005
        /*0012*/ 	.short	0x0020
        /*0014*/ 	.byte	0x00, 0xf0, 0x11, 0x00


	//----- nvinfo : EIATTR_KPARAM_INFO
	.align		4
.L_18:
        /*0018*/ 	.byte	0x04, 0x17
        /*001a*/ 	.short	(.L_20 - .L_19)
.L_19:
        /*001c*/ 	.word	0x00000000
        /*0020*/ 	.short	0x0004
        /*0022*/ 	.short	0x001c
        /*0024*/ 	.byte	0x00, 0xf0, 0x11, 0x00


	//----- nvinfo : EIATTR_KPARAM_INFO
	.align		4
.L_20:
        /*0028*/ 	.byte	0x04, 0x17
        /*002a*/ 	.short	(.L_22 - .L_21)
.L_21:
        /*002c*/ 	.word	0x00000000
        /*0030*/ 	.short	0x0003
        /*0032*/ 	.short	0x0018
        /*0034*/ 	.byte	0x00, 0xf0, 0x11, 0x00


	//----- nvinfo : EIATTR_KPARAM_INFO
	.align		4
.L_22:
        /*0038*/ 	.byte	0x04, 0x17
        /*003a*/ 	.short	(.L_24 - .L_23)
.L_23:
        /*003c*/ 	.word	0x00000000
        /*0040*/ 	.short	0x0002
        /*0042*/ 	.short	0x0010
        /*0044*/ 	.byte	0x00, 0xf5, 0x21, 0x00


	//----- nvinfo : EIATTR_KPARAM_INFO
	.align		4
.L_24:
        /*0048*/ 	.byte	0x04, 0x17
        /*004a*/ 	.short	(.L_26 - .L_25)
.L_25:
        /*004c*/ 	.word	0x00000000
        /*0050*/ 	.short	0x0001
        /*0052*/ 	.short	0x0008
        /*0054*/ 	.byte	0x00, 0xf5, 0x21, 0x00


	//----- nvinfo : EIATTR_KPARAM_INFO
	.align		4
.L_26:
        /*0058*/ 	.byte	0x04, 0x17
        /*005a*/ 	.short	(.L_28 - .L_27)
.L_27:
        /*005c*/ 	.word	0x00000000
        /*0060*/ 	.short	0x0000
        /*0062*/ 	.short	0x0000
        /*0064*/ 	.byte	0x00, 0xf5, 0x21, 0x00


	//----- nvinfo : EIATTR_SPARSE_MMA_MASK
	.align		4
.L_28:
        /*0068*/ 	.byte	0x03, 0x50
        /*006a*/ 	.short	0x0000


	//----- nvinfo : EIATTR_MAXREG_COUNT
	.align		4
        /*006c*/ 	.byte	0x03, 0x1b
        /*006e*/ 	.short	0x00ff


	//----- nvinfo : EIATTR_MERCURY_ISA_VERSION
	.align		4
        /*0070*/ 	.byte	0x03, 0x5f
        /*0072*/ 	.short	0x0101


	//----- nvinfo : EIATTR_VRC_CTA_INIT_COUNT
	.align		4
        /*0074*/ 	.byte	0x02, 0x4a
	.zero		1
	.zero		1


	//----- nvinfo : EIATTR_EXIT_INSTR_OFFSETS
	.align		4
        /*0078*/ 	.byte	0x04, 0x1c
        /*007a*/ 	.short	(.L_30 - .L_29)


	//   ....[0]....
.L_29:
        /*007c*/ 	.word	0x00003190


	//----- nvinfo : EIATTR_CRS_STACK_SIZE
	.align		4
.L_30:
        /*0080*/ 	.byte	0x04, 0x1e
        /*0082*/ 	.short	(.L_32 - .L_31)
.L_31:
        /*0084*/ 	.word	0x00000000


	//----- nvinfo : EIATTR_CBANK_PARAM_SIZE
	.align		4
.L_32:
        /*0088*/ 	.byte	0x03, 0x19
        /*008a*/ 	.short	0x0024


	//----- nvinfo : EIATTR_PARAM_CBANK
	.align		4
        /*008c*/ 	.byte	0x04, 0x0a
        /*008e*/ 	.short	(.L_34 - .L_33)
	.align		4
.L_33:
        /*0090*/ 	.word	index@(.nv.constant0.my_fn)
        /*0094*/ 	.short	0x0380
        /*0096*/ 	.short	0x0024


	//----- nvinfo : EIATTR_SW_WAR
	.align		4
.L_34:
        /*0098*/ 	.byte	0x04, 0x36
        /*009a*/ 	.short	(.L_36 - .L_35)
.L_35:
        /*009c*/ 	.word	0x00000008
.L_36:


//--------------------- .nv.callgraph             --------------------------
	.section	.nv.callgraph,"",@"SHT_CUDA_CALLGRAPH"
	.align	4
	.sectionentsize	8
	.align		4
        /*0000*/ 	.word	0x00000000
	.align		4
        /*0004*/ 	.word	0xffffffff
	.align		4
        /*0008*/ 	.word	0x00000000
	.align		4
        /*000c*/ 	.word	0xfffffffe
	.align		4
        /*0010*/ 	.word	0x00000000
	.align		4
        /*0014*/ 	.word	0xfffffffd
	.align		4
        /*0018*/ 	.word	0x00000000
	.align		4
        /*001c*/ 	.word	0xfffffffc


//--------------------- .nv.constant4             --------------------------
	.section	.nv.constant4,"a",@progbits
	.align	8
	.align		8
.nv.constant4:
        /*0000*/ 	.dword	precalc_xorwow_matrix
	.align		8
        /*0008*/ 	.dword	precalc_xorwow_offset_matrix
	.align		8
        /*0010*/ 	.dword	mrg32k3aM1
	.align		8
        /*0018*/ 	.dword	mrg32k3aM2
	.align		8
        /*0020*/ 	.dword	mrg32k3aM1SubSeq
	.align		8
        /*0028*/ 	.dword	mrg32k3aM2SubSeq
	.align		8
        /*0030*/ 	.dword	mrg32k3aM1Seq
	.align		8
        /*0038*/ 	.dword	mrg32k3aM2Seq


//--------------------- .nv.constant3             --------------------------
	.section	.nv.constant3,"a",@progbits
	.align	8
.nv.constant3:
	.type		__cr_lgamma_table,@object
	.size		__cr_lgamma_table,(.L_8 - __cr_lgamma_table)
__cr_lgamma_table:
        /*0000*/ 	.byte	0x00, 0x00, 0x00, 0x00, 0x00, 0x00, 0x00, 0x00, 0x00, 0x00, 0x00, 0x00, 0x00, 0x00, 0x00, 0x00
        /*0010*/ 	.byte	0xef, 0x39, 0xfa, 0xfe, 0x42, 0x2e, 0xe6, 0x3f, 0x02, 0x20, 0x2a, 0xfa, 0x0b, 0xab, 0xfc, 0x3f
        /*0020*/ 	.byte	0xf9, 0x2c, 0x92, 0x7c, 0xa7, 0x6c, 0x09, 0x40, 0xc9, 0x79, 0x44, 0x3c, 0x64, 0x26, 0x13, 0x40
        /*0030*/ 	.byte	0xca, 0x01, 0xcf, 0x3a, 0x27, 0x51, 0x1a, 0x40, 0x30, 0xcc, 0x2d, 0xf3, 0xe1, 0x0c, 0x21, 0x40
        /*0040*/ 	.byte	0x0d, 0xb7, 0xfc, 0x82, 0x8e, 0x35, 0x25, 0x40
.L_8:


//--------------------- .text.my_fn               --------------------------
	.section	.text.my_fn,"ax",@progbits
	.align	128
        .global         my_fn
        .type           my_fn,@function
        .size           my_fn,(.L_x_24 - my_fn)
        .other          my_fn,@"STO_CUDA_ENTRY STV_DEFAULT"
my_fn:
.text.my_fn:
[----:B------:R-:W0:Y:S01]  /*0000*/  LDC R1, c[0x0][0x37c] ;  /* 0x0000df00ff017b82 */ /* 0x000e220000000800 */
[----:B------:R-:W1:Y:S01]  /*0010*/  S2R R0, SR_CTAID.X ;  /* 0x0000000000007919 */ /* 0x000e620000002500 */
[----:B------:R-:W1:Y:S01]  /*0020*/  LDCU UR4, c[0x0][0x360] ;  /* 0x00006c00ff0477ac */ /* 0x000e620008000800 */
[----:B0-----:R-:W-:Y:S01]  /*0030*/  VIADD R1, R1, 0xffffffd0 ;  /* 0xffffffd001017836 */ /* 0x001fe20000000000 */
[----:B------:R-:W-:Y:S01]  /*0040*/  BSSY.RECONVERGENT B0, `(.L_x_0) ;  /* 0x000026b000007945 */ /* 0x000fe20003800200 */
[----:B------:R-:W1:Y:S01]  /*0050*/  S2R R3, SR_TID.X ;  /* 0x0000000000037919 */ /* 0x000e620000002100 */
[----:B------:R-:W-:Y:S01]  /*0060*/  IMAD.MOV.U32 R8, RZ, RZ, 0x2abc4dd5 ;  /* 0x2abc4dd5ff087424 */ /* 0x000fe200078e00ff */
[----:B------:R-:W0:Y:S01]  /*0070*/  LDCU.64 UR6, c[0x0][0x358] ;  /* 0x00006b00ff0677ac */ /* 0x000e220008000a00 */
[----:B------:R-:W-:Y:S02]  /*0080*/  IMAD.MOV.U32 R9, RZ, RZ, 0x58213ed2 ;  /* 0x58213ed2ff097424 */ /* 0x000fe400078e00ff */
[----:B------:R-:W-:-:S02]  /*0090*/  IMAD.MOV.U32 R10, RZ, RZ, 0x455f2458 ;  /* 0x455f2458ff0a7424 */ /* 0x000fc400078e00ff */
[----:B------:R-:W-:Y:S01]  /*00a0*/  IMAD.MOV.U32 R11, RZ, RZ, -0x75bd8fc ;  /* 0xf8a42704ff0b7424 */ /* 0x000fe200078e00ff */
[----:B------:R2:W-:Y:S01]  /*00b0*/  STL.64 [R1], R8 ;  /* 0x0000000801007387 */ /* 0x0005e20000100a00 */
[----:B------:R-:W-:Y:S02]  /*00c0*/  IMAD.MOV.U32 R12, RZ, RZ, -0x23270784 ;  /* 0xdcd8f87cff0c7424 */ /* 0x000fe400078e00ff */
[----:B------:R-:W-:Y:S01]  /*00d0*/  IMAD.MOV.U32 R13, RZ, RZ, 0x511db0d6 ;  /* 0x511db0d6ff0d7424 */ /* 0x000fe200078e00ff */
[----:B------:R2:W-:Y:S01]  /*00e0*/  STL.64 [R1+0x8], R10 ;  /* 0x0000080a01007387 */ /* 0x0005e20000100a00 */
[----:B------:R-:W-:Y:S02]  /*00f0*/  IMAD.MOV.U32 R6, RZ, RZ, 0x58213ed2 ;  /* 0x58213ed2ff067424 */ /* 0x000fe400078e00ff */
[----:B------:R-:W-:Y:S01]  /*0100*/  IMAD.MOV.U32 R5, RZ, RZ, -0x75bd8fc ;  /* 0xf8a42704ff057424 */ /* 0x000fe200078e00ff */
[----:B------:R2:W-:Y:S01]  /*0110*/  STL.64 [R1+0x10], R12 ;  /* 0x0000100c01007387 */ /* 0x0005e20000100a00 */
[----:B------:R-:W-:-:S02]  /*0120*/  IMAD.MOV.U32 R4, RZ, RZ, 0x455f2458 ;  /* 0x455f2458ff047424 */ /* 0x000fc400078e00ff */
[----:B------:R-:W-:Y:S02]  /*0130*/  IMAD.MOV.U32 R2, RZ, RZ, -0x23270784 ;  /* 0xdcd8f87cff027424 */ /* 0x000fe400078e00ff */
[----:B-1----:R-:W-:Y:S02]  /*0140*/  IMAD R0, R0, UR4, R3 ;  /* 0x0000000400007c24 */ /* 0x002fe4000f8e0203 */
[----:B------:R-:W-:-:S03]  /*0150*/  IMAD.MOV.U32 R3, RZ, RZ, 0x511db0d6 ;  /* 0x511db0d6ff037424 */ /* 0x000fc600078e00ff */
[----:B------:R-:W-:-:S13]  /*0160*/  ISETP.NE.AND P0, PT, R0, RZ, PT ;  /* 0x000000ff0000720c */ /* 0x000fda0003f05270 */
[----:B0-2---:R-:W-:Y:S05]  /*0170*/  @!P0 BRA `(.L_x_1) ;  /* 0x00000024005c8947 */ /* 0x005fea0003800000 */
[--C-:B------:R-:W-:Y:S01]  /*0180*/  SHF.R.S32.HI R14, RZ, 0x1f, R0.reuse ;  /* 0x0000001fff0e7819 */ /* 0x100fe20000011400 */
[----:B------:R-:W-:Y:S02]  /*0190*/  IMAD.MOV.U32 R13, RZ, RZ, R0 ;  /* 0x000000ffff0d7224 */ /* 0x000fe400078e0000 */
[----:B------:R-:W-:Y:S02]  /*01a0*/  IMAD.MOV.U32 R12, RZ, RZ, RZ ;  /* 0x000000ffff0c7224 */ /* 0x000fe400078e00ff */
[----:B------:R-:W-:Y:S02]  /*01b0*/  IMAD.MOV.U32 R6, RZ, RZ, 0x58213ed2 ;  /* 0x58213ed2ff067424 */ /* 0x000fe400078e00ff */
[----:B------:R-:W-:Y:S02]  /*01c0*/  IMAD.MOV.U32 R4, RZ, RZ, 0x455f2458 ;  /* 0x455f2458ff047424 */ /* 0x000fe400078e00ff */
[----:B------:R-:W-:Y:S02]  /*01d0*/  IMAD.MOV.U32 R5, RZ, RZ, -0x75bd8fc ;  /* 0xf8a42704ff057424 */ /* 0x000fe400078e00ff */
[----:B------:R-:W-:-:S02]  /*01e0*/  IMAD.MOV.U32 R2, RZ, RZ, -0x23270784 ;  /* 0xdcd8f87cff027424 */ /* 0x000fc400078e00ff */
[----:B------:R-:W-:-:S07]  /*01f0*/  IMAD.MOV.U32 R3, RZ, RZ, 0x511db0d6 ;  /* 0x511db0d6ff037424 */ /* 0x000fce00078e00ff */
.L_x_10:
[----:B------:R-:W-:Y:S01]  /*0200*/  LOP3.LUT R7, R13, 0x3, RZ, 0xc0, !PT ;  /* 0x000000030d077812 */ /* 0x000fe200078ec0ff */
[----:B------:R-:W-:Y:S03]  /*0210*/  BSSY.RECONVERGENT B1, `(.L_x_2) ;  /* 0x0000247000017945 */ /* 0x000fe60003800200 */
[----:B------:R-:W-:-:S04]  /*0220*/  ISETP.NE.U32.AND P0, PT, R7, RZ, PT ;  /* 0x000000ff0700720c */ /* 0x000fc80003f05070 */
[----:B------:R-:W-:-:S13]  /*0230*/  ISETP.NE.AND.EX P0, PT, RZ, RZ, PT, P0 ;  /* 0x000000ffff00720c */ /* 0x000fda0003f05300 */
[----:B0-----:R-:W-:Y:S05]  /*0240*/  @!P0 BRA `(.L_x_3) ;  /* 0x00000024000c8947 */ /* 0x001fea0003800000 */
[----:B------:R-:W0:Y:S01]  /*0250*/  LDC.64 R8, c[0x4][RZ] ;  /* 0x01000000ff087b82 */ /* 0x000e220000000a00 */
[----:B------:R-:W-:Y:S01]  /*0260*/  IMAD.MOV.U32 R6, RZ, RZ, RZ ;  /* 0x000000ffff067224 */ /* 0x000fe200078e00ff */
[----:B------:R-:W-:Y:S01]  /*0270*/  CS2R R2, SRZ ;  /* 0x0000000000027805 */ /* 0x000fe2000001ff00 */
[----:B------:R-:W-:Y:S01]  /*0280*/  IMAD.MOV.U32 R16, RZ, RZ, RZ ;  /* 0x000000ffff107224 */ /* 0x000fe200078e00ff */
[----:B------:R-:W-:Y:S01]  /*0290*/  CS2R R4, SRZ ;  /* 0x0000000000047805 */ /* 0x000fe2000001ff00 */
[----:B0-----:R-:W-:-:S07]  /*02a0*/  IMAD.WIDE.U32 R8, R12, 0xc80, R8 ;  /* 0x00000c800c087825 */ /* 0x001fce00078e0008 */
.L_x_5:
[----:B------:R-:W-:-:S06]  /*02b0*/  IMAD R7, R16, 0x4, R1 ;  /* 0x0000000410077824 */ /* 0x000fcc00078e0201 */
[----:B------:R-:W5:Y:S01]  /*02c0*/  LDL R7, [R7+0x4] ;  /* 0x0000040007077983 */ /* 0x000f620000100800 */
[----:B------:R-:W-:-:S05]  /*02d0*/  UMOV UR4, URZ ;  /* 0x000000ff00047c82 */ /* 0x000fca0008000000 */
.L_x_4:
[----:B-----5:R-:W-:Y:S01]  /*02e0*/  SHF.R.U32.HI R21, RZ, UR4, R7 ;  /* 0x00000004ff157c19 */ /* 0x020fe20008011607 */
[----:B------:R-:W-:-:S03]  /*02f0*/  IMAD.SHL.U32 R10, R16, 0x20, RZ ;  /* 0x00000020100a7824 */ /* 0x000fc600078e00ff */
[----:B------:R-:W-:Y:S01]  /*0300*/  LOP3.LUT R11, R21, 0x1, RZ, 0xc0, !PT ;  /* 0x00000001150b7812 */ /* 0x000fe200078ec0ff */
[----:B------:R-:W-:-:S03]  /*0310*/  VIADD R10, R10, UR4 ;  /* 0x000000040a0a7c36 */ /* 0x000fc60008000000 */
[----:B------:R-:W-:Y:S01]  /*0320*/  ISETP.NE.U32.AND P0, PT, R11, 0x1, PT ;  /* 0x000000010b00780c */ /* 0x000fe20003f05070 */
[----:B------:R-:W-:-:S03]  /*0330*/  IMAD R11, R10, 0x5, RZ ;  /* 0x000000050a0b7824 */ /* 0x000fc600078e02ff */
[----:B------:R-:W-:Y:S01]  /*0340*/  R2P PR, R21, 0x7e ;  /* 0x0000007e15007804 */ /* 0x000fe20000000000 */
[----:B------:R-:W-:-:S08]  /*0350*/  IMAD.WIDE.U32 R10, R11, 0x4, R8 ;  /* 0x000000040b0a7825 */ /* 0x000fd000078e0008 */
[----:B------:R-:W2:Y:S04]  /*0360*/  @!P0 LDG.E R15, desc[UR6][R10.64] ;  /* 0x000000060a0f8981 */ /* 0x000ea8000c1e1900 */
[----:B------:R-:W3:Y:S04]  /*0370*/  @P1 LDG.E R17, desc[UR6][R10.64+0x14] ;  /* 0x000014060a111981 */ /* 0x000ee8000c1e1900 */
[----:B------:R-:W4:Y:S04]  /*0380*/  @P2 LDG.E R19, desc[UR6][R10.64+0x28] ;  /* 0x000028060a132981 */ /* 0x000f28000c1e1900 */
[----:B------:R-:W4:Y:S04]  /*0390*/  @P3 LDG.E R23, desc[UR6][R10.64+0x3c] ;  /* 0x00003c060a173981 */ /* 0x000f28000c1e1900 */
[----:B------:R-:W4:Y:S04]  /*03a0*/  @!P0 LDG.E R18, desc[UR6][R10.64+0x8] ;  /* 0x000008060a128981 */ /* 0x000f28000c1e1900 */
[----:B------:R-:W4:Y:S04]  /*03b0*/  @P4 LDG.E R25, desc[UR6][R10.64+0x50] ;  /* 0x000050060a194981 */ /* 0x000f28000c1e1900 */
[----:B------:R-:W4:Y:S04]  /*03c0*/  @!P0 LDG.E R20, desc[UR6][R10.64+0x10] ;  /* 0x000010060a148981 */ /* 0x000f28000c1e1900 */
[----:B------:R-:W4:Y:S04]  /*03d0*/  @P1 LDG.E R22, desc[UR6][R10.64+0x1c] ;  /* 0x00001c060a161981 */ /* 0x000f28000c1e1900 */
[----:B------:R-:W4:Y:S04]  /*03e0*/  @P1 LDG.E R24, desc[UR6][R10.64+0x24] ;  /* 0x000024060a181981 */ /* 0x000f28000c1e1900 */
[----:B------:R-:W4:Y:S01]  /*03f0*/  @P6 LDG.E R27, desc[UR6][R10.64+0x78] ;  /* 0x000078060a1b6981 */ /* 0x000f22000c1e1900 */
[----:B--2---:R-:W-:-:S03]  /*0400*/  @!P0 LOP3.LUT R6, R6, R15, RZ, 0x3c, !PT ;  /* 0x0000000f06068212 */ /* 0x004fc600078e3cff */
[----:B------:R-:W2:Y:S01]  /*0410*/  @!P0 LDG.E R15, desc[UR6][R10.64+0x4] ;  /* 0x000004060a0f8981 */ /* 0x000ea2000c1e1900 */
[----:B---3--:R-:W-:-:S03]  /*0420*/  @P1 LOP3.LUT R6, R6, R17, RZ, 0x3c, !PT ;  /* 0x0000001106061212 */ /* 0x008fc600078e3cff */
[----:B------:R-:W3:Y:S01]  /*0430*/  @!P0 LDG.E R17, desc[UR6][R10.64+0xc] ;  /* 0x00000c060a118981 */ /* 0x000ee2000c1e1900 */
[----:B----4-:R-:W-:-:S03]  /*0440*/  @P2 LOP3.LUT R6, R6, R19, RZ, 0x3c, !PT ;  /* 0x0000001306062212 */ /* 0x010fc600078e3cff */
[----:B------:R-:W4:Y:S01]  /*0450*/  @P1 LDG.E R19, desc[UR6][R10.64+0x18] ;  /* 0x000018060a131981 */ /* 0x000f22000c1e1900 */
[----:B------:R-:W-:-:S03]  /*0460*/  @P3 LOP3.LUT R6, R6, R23, RZ, 0x3c, !PT ;  /* 0x0000001706063212 */ /* 0x000fc600078e3cff */
[----:B------:R-:W4:Y:S01]  /*0470*/  @P5 LDG.E R23, desc[UR6][R10.64+0x64] ;  /* 0x000064060a175981 */ /* 0x000f22000c1e1900 */
[----:B------:R-:W-:-:S03]  /*0480*/  @!P0 LOP3.LUT R5, R5, R18, RZ, 0x3c, !PT ;  /* 0x0000001205058212 */ /* 0x000fc600078e3cff */
[----:B------:R-:W4:Y:S01]  /*0490*/  @P2 LDG.E R18, desc[UR6][R10.64+0x30] ;  /* 0x000030060a122981 */ /* 0x000f22000c1e1900 */
[----:B------:R-:W-:-:S03]  /*04a0*/  @P4 LOP3.LUT R6, R6, R25, RZ, 0x3c, !PT ;  /* 0x0000001906064212 */ /* 0x000fc600078e3cff */
[----:B------:R-:W4:Y:S01]  /*04b0*/  @P3 LDG.E R25, desc[UR6][R10.64+0x48] ;  /* 0x000048060a193981 */ /* 0x000f22000c1e1900 */
[----:B------:R-:W-:-:S03]  /*04c0*/  @!P0 LOP3.LUT R3, R3, R20, RZ, 0x3c, !PT ;  /* 0x0000001403038212 */ /* 0x000fc600078e3cff */
[----:B------:R-:W4:Y:S01]  /*04d0*/  @P2 LDG.E R20, desc[UR6][R10.64+0x38] ;  /* 0x000038060a142981 */ /* 0x000f22000c1e1900 */
[----:B------:R-:W-:-:S03]  /*04e0*/  @P1 LOP3.LUT R5, R5, R22, RZ, 0x3c, !PT ;  /* 0x0000001605051212 */ /* 0x000fc600078e3cff */
[----:B------:R-:W4:Y:S01]  /*04f0*/  @P3 LDG.E R22, desc[UR6][R10.64+0x44] ;  /* 0x000044060a163981 */ /* 0x000f22000c1e1900 */
[----:B--2---:R-:W-:-:S03]  /*0500*/  @!P0 LOP3.LUT R4, R4, R15, RZ, 0x3c, !PT ;  /* 0x0000000f04048212 */ /* 0x004fc600078e3cff */
[----:B------:R-:W2:Y:S01]  /*0510*/  @P1 LDG.E R15, desc[UR6][R10.64+0x20] ;  /* 0x000020060a0f1981 */ /* 0x000ea2000c1e1900 */
[----:B---3--:R-:W-:-:S03]  /*0520*/  @!P0 LOP3.LUT R2, R2, R17, RZ, 0x3c, !PT ;  /* 0x0000001102028212 */ /* 0x008fc600078e3cff */
[----:B------:R-:W3:Y:S01]  /*0530*/  @P2 LDG.E R17, desc[UR6][R10.64+0x2c] ;  /* 0x00002c060a112981 */ /* 0x000ee2000c1e1900 */
[----:B----4-:R-:W-:-:S03]  /*0540*/  @P1 LOP3.LUT R4, R4, R19, RZ, 0x3c, !PT ;  /* 0x0000001304041212 */ /* 0x010fc600078e3cff */
[----:B------:R-:W4:Y:S01]  /*0550*/  @P2 LDG.E R19, desc[UR6][R10.64+0x34] ;  /* 0x000034060a132981 */ /* 0x000f22000c1e1900 */
[----:B------:R-:W-:-:S03]  /*0560*/  @P5 LOP3.LUT R6, R6, R23, RZ, 0x3c, !PT ;  /* 0x0000001706065212 */ /* 0x000fc600078e3cff */
[----:B------:R-:W4:Y:S01]  /*0570*/  @P3 LDG.E R23, desc[UR6][R10.64+0x40] ;  /* 0x000040060a173981 */ /* 0x000f22000c1e1900 */
[----:B------:R-:W-:Y:S02]  /*0580*/  @P1 LOP3.LUT R3, R3, R24, RZ, 0x3c, !PT ;  /* 0x0000001803031212 */ /* 0x000fe400078e3cff */
[----:B------:R-:W-:Y:S01]  /*0590*/  @P2 LOP3.LUT R5, R5, R18, RZ, 0x3c, !PT ;  /* 0x0000001205052212 */ /* 0x000fe200078e3cff */
[----:B------:R-:W4:Y:S04]  /*05a0*/  @P5 LDG.E R24, desc[UR6][R10.64+0x6c] ;  /* 0x00006c060a185981 */ /* 0x000f28000c1e1900 */
[----:B------:R-:W4:Y:S01]  /*05b0*/  @P3 LDG.E R18, desc[UR6][R10.64+0x4c] ;  /* 0x00004c060a123981 */ /* 0x000f22000c1e1900 */
[----:B------:R-:W-:-:S03]  /*05c0*/  @P2 LOP3.LUT R3, R3, R20, RZ, 0x3c, !PT ;  /* 0x0000001403032212 */ /* 0x000fc600078e3cff */
[----:B------:R-:W4:Y:S01]  /*05d0*/  @P4 LDG.E R20, desc[UR6][R10.64+0x58] ;  /* 0x000058060a144981 */ /* 0x000f22000c1e1900 */
[----:B------:R-:W-:-:S03]  /*05e0*/  @P3 LOP3.LUT R5, R5, R22, RZ, 0x3c, !PT ;  /* 0x0000001605053212 */ /* 0x000fc600078e3cff */
[----:B------:R-:W4:Y:S01]  /*05f0*/  @P4 LDG.E R22, desc[UR6][R10.64+0x60] ;  /* 0x000060060a164981 */ /* 0x000f22000c1e1900 */
[----:B--2---:R-:W-:-:S03]  /*0600*/  @P1 LOP3.LUT R2, R2, R15, RZ, 0x3c, !PT ;  /* 0x0000000f02021212 */ /* 0x004fc600078e3cff */
[----:B------:R-:W2:Y:S01]  /*0610*/  @P4 LDG.E R15, desc[UR6][R10.64+0x54] ;  /* 0x000054060a0f4981 */ /* 0x000ea2000c1e1900 */
[----:B---3--:R-:W-:-:S03]  /*0620*/  @P2 LOP3.LUT R4, R4, R17, RZ, 0x3c, !PT ;  /* 0x0000001104042212 */ /* 0x008fc600078e3cff */
[----:B------:R-:W3:Y:S01]  /*0630*/  @P4 LDG.E R17, desc[UR6][R10.64+0x5c] ;  /* 0x00005c060a114981 */ /* 0x000ee2000c1e1900 */
[----:B----4-:R-:W-:-:S03]  /*0640*/  @P2 LOP3.LUT R2, R2, R19, RZ, 0x3c, !PT ;  /* 0x0000001302022212 */ /* 0x010fc600078e3cff */
[----:B------:R-:W4:Y:S01]  /*0650*/  @P5 LDG.E R19, desc[UR6][R10.64+0x68] ;  /* 0x000068060a135981 */ /* 0x000f22000c1e1900 */
[----:B------:R-:W-:-:S03]  /*0660*/  @P3 LOP3.LUT R4, R4, R23, RZ, 0x3c, !PT ;  /* 0x0000001704043212 */ /* 0x000fc600078e3cff */
[----:B------:R-:W4:Y:S01]  /*0670*/  @P5 LDG.E R23, desc[UR6][R10.64+0x70] ;  /* 0x000070060a175981 */ /* 0x000f22000c1e1900 */
[----:B------:R-:W-:Y:S02]  /*0680*/  LOP3.LUT P0, RZ, R21, 0x80, RZ, 0xc0, !PT ;  /* 0x0000008015ff7812 */ /* 0x000fe4000780c0ff */
[----:B------:R-:W-:Y:S02]  /*0690*/  @P3 LOP3.LUT R2, R2, R25, RZ, 0x3c, !PT ;  /* 0x0000001902023212 */ /* 0x000fe400078e3cff */
[----:B------:R-:W-:Y:S02]  /*06a0*/  @P3 LOP3.LUT R3, R3, R18, RZ, 0x3c, !PT ;  /* 0x0000001203033212 */ /* 0x000fe400078e3cff */
[----:B------:R-:W4:Y:S01]  /*06b0*/  @P5 LDG.E R18, desc[UR6][R10.64+0x74] ;  /* 0x000074060a125981 */ /* 0x000f22000c1e1900 */
[----:B------:R-:W-:-:S03]  /*06c0*/  @P4 LOP3.LUT R5, R5, R20, RZ, 0x3c, !PT ;  /* 0x0000001405054212 */ /* 0x000fc600078e3cff */
[----:B------:R-:W4:Y:S01]  /*06d0*/  @P6 LDG.E R20, desc[UR6][R10.64+0x80] ;  /* 0x000080060a146981 */ /* 0x000f22000c1e1900 */
[----:B------:R-:W-:-:S03]  /*06e0*/  @P4 LOP3.LUT R3, R3, R22, RZ, 0x3c, !PT ;  /* 0x0000001603034212 */ /* 0x000fc600078e3cff */
[----:B------:R-:W4:Y:S01]  /*06f0*/  @P6 LDG.E R22, desc[UR6][R10.64+0x88] ;  /* 0x000088060a166981 */ /* 0x000f22000c1e1900 */
[----:B------:R-:W-:-:S03]  /*0700*/  @P5 LOP3.LUT R5, R5, R24, RZ, 0x3c, !PT ;  /* 0x0000001805055212 */ /* 0x000fc600078e3cff */
[----:B------:R-:W4:Y:S04]  /*0710*/  @P0 LDG.E R25, desc[UR6][R10.64+0x8c] ;  /* 0x00008c060a190981 */ /* 0x000f28000c1e1900 */
[----:B------:R-:W4:Y:S04]  /*0720*/  @P0 LDG.E R24, desc[UR6][R10.64+0x94] ;  /* 0x000094060a180981 */ /* 0x000f28000c1e1900 */
        /* <DEDUP_REMOVED lines=9> */
[----:B------:R-:W-:Y:S02]  /*07c0*/  @P6 LOP3.LUT R6, R6, R27, RZ, 0x3c, !PT ;  /* 0x0000001b06066212 */ /* 0x000fe400078e3cff */
[----:B------:R-:W-:Y:S02]  /*07d0*/  @P5 LOP3.LUT R3, R3, R18, RZ, 0x3c, !PT ;  /* 0x0000001203035212 */ /* 0x000fe400078e3cff */
[----:B------:R-:W-:Y:S02]  /*07e0*/  @P6 LOP3.LUT R5, R5, R20, RZ, 0x3c, !PT ;  /* 0x0000001405056212 */ /* 0x000fe400078e3cff */
[----:B------:R-:W-:Y:S02]  /*07f0*/  @P6 LOP3.LUT R3, R3, R22, RZ, 0x3c, !PT ;  /* 0x0000001603036212 */ /* 0x000fe400078e3cff */
[----:B------:R-:W-:Y:S02]  /*0800*/  @P0 LOP3.LUT R6, R6, R25, RZ, 0x3c, !PT ;  /* 0x0000001906060212 */ /* 0x000fe400078e3cff */
[----:B------:R-:W-:-:S02]  /*0810*/  @P0 LOP3.LUT R5, R5, R24, RZ, 0x3c, !PT ;  /* 0x0000001805050212 */ /* 0x000fc400078e3cff */
[----:B------:R-:W-:Y:S02]  /*0820*/  @P0 LOP3.LUT R3, R3, R26, RZ, 0x3c, !PT ;  /* 0x0000001a03030212 */ /* 0x000fe400078e3cff */
[----:B--2---:R-:W-:Y:S02]  /*0830*/  @P6 LOP3.LUT R4, R4, R15, RZ, 0x3c, !PT ;  /* 0x0000000f04046212 */ /* 0x004fe400078e3cff */
[----:B---3--:R-:W-:Y:S02]  /*0840*/  @P6 LOP3.LUT R2, R2, R17, RZ, 0x3c, !PT ;  /* 0x0000001102026212 */ /* 0x008fe400078e3cff */
[----:B----4-:R-:W-:Y:S02]  /*0850*/  @P0 LOP3.LUT R4, R4, R19, RZ, 0x3c, !PT ;  /* 0x0000001304040212 */ /* 0x010fe400078e3cff */
[----:B------:R-:W-:Y:S02]  /*0860*/  @P0 LOP3.LUT R2, R2, R23, RZ, 0x3c, !PT ;  /* 0x0000001702020212 */ /* 0x000fe400078e3cff */
[----:B------:R-:W-:-:S13]  /*0870*/  R2P PR, R21.B1, 0x7f ;  /* 0x0000007f15007804 */ /* 0x000fda0000001000 */
[----:B------:R-:W2:Y:S04]  /*0880*/  @P0 LDG.E R20, desc[UR6][R10.64+0xb0] ;  /* 0x0000b0060a140981 */ /* 0x000ea8000c1e1900 */
[----:B------:R-:W3:Y:S04]  /*0890*/  @P0 LDG.E R19, desc[UR6][R10.64+0xa0] ;  /* 0x0000a0060a130981 */ /* 0x000ee8000c1e1900 */
[----:B------:R-:W4:Y:S04]  /*08a0*/  @P0 LDG.E R23, desc[UR6][R10.64+0xa4] ;  /* 0x0000a4060a170981 */ /* 0x000f28000c1e1900 */
        /* <DEDUP_REMOVED lines=18> */
[----:B------:R-:W-:Y:S01]  /*09d0*/  LOP3.LUT P0, RZ, R21, 0x8000, RZ, 0xc0, !PT ;  /* 0x0000800015ff7812 */ /* 0x000fe2000780c0ff */
[----:B------:R-:W4:Y:S04]  /*09e0*/  @P2 LDG.E R25, desc[UR6][R10.64+0xcc] ;  /* 0x0000cc060a192981 */ /* 0x000f28000c1e1900 */
[----:B------:R-:W4:Y:S01]  /*09f0*/  @P1 LDG.E R21, desc[UR6][R10.64+0xb8] ;  /* 0x0000b8060a151981 */ /* 0x000f22000c1e1900 */
[----:B------:R-:W-:-:S03]  /*0a00*/  @P1 LOP3.LUT R6, R6, R27, RZ, 0x3c, !PT ;  /* 0x0000001b06061212 */ /* 0x000fc600078e3cff */
[----:B------:R-:W4:Y:S01]  /*0a10*/  @P6 LDG.E R27, desc[UR6][R10.64+0x118] ;  /* 0x000118060a1b6981 */ /* 0x000f22000c1e1900 */
[----:B------:R-:W-:-:S03]  /*0a20*/  @P2 LOP3.LUT R6, R6, R29, RZ, 0x3c, !PT ;  /* 0x0000001d06062212 */ /* 0x000fc600078e3cff */
[----:B------:R-:W4:Y:S01]  /*0a30*/  @P0 LDG.E R28, desc[UR6][R10.64+0x13c] ;  /* 0x00013c060a1c0981 */ /* 0x000f22000c1e1900 */
[----:B------:R-:W-:-:S03]  /*0a40*/  @P3 LOP3.LUT R6, R6, R17, RZ, 0x3c, !PT ;  /* 0x0000001106063212 */ /* 0x000fc600078e3cff */
[----:B------:R-:W4:Y:S01]  /*0a50*/  @P2 LDG.E R17, desc[UR6][R10.64+0xd4] ;  /* 0x0000d4060a112981 */ /* 0x000f22000c1e1900 */
[----:B------:R-:W-:Y:S02]  /*0a60*/  @P4 LOP3.LUT R6, R6, R15, RZ, 0x3c, !PT ;  /* 0x0000000f06064212 */ /* 0x000fe400078e3cff */
[----:B------:R-:W-:Y:S01]  /*0a70*/  @P1 LOP3.LUT R3, R3, R22, RZ, 0x3c, !PT ;  /* 0x0000001603031212 */ /* 0x000fe200078e3cff */
[----:B------:R-:W4:Y:S04]  /*0a80*/  @P5 LDG.E R15, desc[UR6][R10.64+0x108] ;  /* 0x000108060a0f5981 */ /* 0x000f28000c1e1900 */
[----:B------:R-:W4:Y:S01]  /*0a90*/  @P3 LDG.E R22, desc[UR6][R10.64+0xe4] ;  /* 0x0000e4060a163981 */ /* 0x000f22000c1e1900 */
[----:B--2---:R-:W-:-:S03]  /*0aa0*/  @P1 LOP3.LUT R5, R5, R20, RZ, 0x3c, !PT ;  /* 0x0000001405051212 */ /* 0x004fc600078e3cff */
[----:B------:R-:W2:Y:S01]  /*0ab0*/  @P4 LDG.E R20, desc[UR6][R10.64+0x100] ;  /* 0x000100060a144981 */ /* 0x000ea2000c1e1900 */
[----:B---3--:R-:W-:Y:S02]  /*0ac0*/  @P5 LOP3.LUT R6, R6, R19, RZ, 0x3c, !PT ;  /* 0x0000001306065212 */ /* 0x008fe400078e3cff */
[----:B------:R-:W-:Y:S01]  /*0ad0*/  @P2 LOP3.LUT R5, R5, R24, RZ, 0x3c, !PT ;  /* 0x0000001805052212 */ /* 0x000fe200078e3cff */
[----:B------:R-:W3:Y:S01]  /*0ae0*/  @P3 LDG.E R19, desc[UR6][R10.64+0xe0] ;  /* 0x0000e0060a133981 */ /* 0x000ee2000c1e1900 */
[----:B----4-:R-:W-:-:S03]  /*0af0*/  @P1 LOP3.LUT R2, R2, R23, RZ, 0x3c, !PT ;  /* 0x0000001702021212 */ /* 0x010fc600078e3cff */
[----:B------:R-:W4:Y:S04]  /*0b00*/  @P3 LDG.E R24, desc[UR6][R10.64+0xec] ;  /* 0x0000ec060a183981 */ /* 0x000f28000c1e1900 */
[----:B------:R-:W2:Y:S01]  /*0b10*/  @P4 LDG.E R23, desc[UR6][R10.64+0xf4] ;  /* 0x0000f4060a174981 */ /* 0x000ea2000c1e1900 */
[----:B------:R-:W-:-:S03]  /*0b20*/  @P1 LOP3.LUT R4, R4, R21, RZ, 0x3c, !PT ;  /* 0x0000001504041212 */ /* 0x000fc600078e3cff */
[----:B------:R-:W2:Y:S01]  /*0b30*/  @P3 LDG.E R21, desc[UR6][R10.64+0xe8] ;  /* 0x0000e8060a153981 */ /* 0x000ea2000c1e1900 */
[----:B------:R-:W-:Y:S02]  /*0b40*/  @P2 LOP3.LUT R3, R3, R18, RZ, 0x3c, !PT ;  /* 0x0000001203032212 */ /* 0x000fe400078e3cff */
[----:B------:R-:W-:Y:S01]  /*0b50*/  @P2 LOP3.LUT R4, R4, R25, RZ, 0x3c, !PT ;  /* 0x0000001904042212 */ /* 0x000fe200078e3cff */
[----:B------:R-:W2:Y:S04]  /*0b60*/  @P5 LDG.E R18, desc[UR6][R10.64+0x10c] ;  /* 0x00010c060a125981 */ /* 0x000ea8000c1e1900 */
[----:B------:R-:W2:Y:S01]  /*0b70*/  @P4 LDG.E R25, desc[UR6][R10.64+0xfc] ;  /* 0x0000fc060a194981 */ /* 0x000ea2000c1e1900 */
[----:B------:R-:W-:-:S03]  /*0b80*/  @P2 LOP3.LUT R2, R2, R17, RZ, 0x3c, !PT ;  /* 0x0000001102022212 */ /* 0x000fc600078e3cff */
[----:B------:R-:W2:Y:S01]  /*0b90*/  @P5 LDG.E R17, desc[UR6][R10.64+0x110] ;  /* 0x000110060a115981 */ /* 0x000ea2000c1e1900 */
[----:B------:R-:W-:-:S03]  /*0ba0*/  @P3 LOP3.LUT R5, R5, R22, RZ, 0x3c, !PT ;  /* 0x0000001605053212 */ /* 0x000fc600078e3cff */
[----:B------:R-:W2:Y:S01]  /*0bb0*/  @P5 LDG.E R22, desc[UR6][R10.64+0x114] ;  /* 0x000114060a165981 */ /* 0x000ea2000c1e1900 */
[----:B------:R-:W-:Y:S02]  /*0bc0*/  @P6 LOP3.LUT R6, R6, R27, RZ, 0x3c, !PT ;  /* 0x0000001b06066212 */ /* 0x000fe400078e3cff */
[----:B------:R-:W-:Y:S01]  /*0bd0*/  @P4 LOP3.LUT R5, R5, R26, RZ, 0x3c, !PT ;  /* 0x0000001a05054212 */ /* 0x000fe200078e3cff */
[----:B------:R-:W2:Y:S04]  /*0be0*/  @P0 LDG.E R27, desc[UR6][R10.64+0x12c] ;  /* 0x00012c060a1b0981 */ /* 0x000ea8000c1e1900 */
[----:B------:R-:W2:Y:S01]  /*0bf0*/  @P0 LDG.E R26, desc[UR6][R10.64+0x134] ;  /* 0x000134060a1a0981 */ /* 0x000ea2000c1e1900 */
[----:B---3--:R-:W-:-:S03]  /*0c00*/  @P3 LOP3.LUT R4, R4, R19, RZ, 0x3c, !PT ;  /* 0x0000001304043212 */ /* 0x008fc600078e3cff */
[----:B------:R-:W3:Y:S01]  /*0c10*/  @P6 LDG.E R19, desc[UR6][R10.64+0x11c] ;  /* 0x00011c060a136981 */ /* 0x000ee2000c1e1900 */
[----:B----4-:R-:W-:-:S03]  /*0c20*/  @P3 LOP3.LUT R3, R3, R24, RZ, 0x3c, !PT ;  /* 0x0000001803033212 */ /* 0x010fc600078e3cff */
[----:B------:R-:W4:Y:S01]  /*0c30*/  @P6 LDG.E R24, desc[UR6][R10.64+0x128] ;  /* 0x000128060a186981 */ /* 0x000f22000c1e1900 */
[----:B--2---:R-:W-:Y:S02]  /*0c40*/  @P4 LOP3.LUT R4, R4, R23, RZ, 0x3c, !PT ;  /* 0x0000001704044212 */ /* 0x004fe400078e3cff */
[----:B------:R-:W-:Y:S01]  /*0c50*/  @P4 LOP3.LUT R3, R3, R20, RZ, 0x3c, !PT ;  /* 0x0000001403034212 */ /* 0x000fe200078e3cff */
[----:B------:R-:W2:Y:S01]  /*0c60*/  @P0 LDG.E R23, desc[UR6][R10.64+0x138] ;  /* 0x000138060a170981 */ /* 0x000ea2000c1e1900 */
[----:B------:R-:W-:-:S03]  /*0c70*/  @P5 LOP3.LUT R4, R4, R15, RZ, 0x3c, !PT ;  /* 0x0000000f04045212 */ /* 0x000fc600078e3cff */
[----:B------:R-:W2:Y:S01]  /*0c80*/  @P6 LDG.E R20, desc[UR6][R10.64+0x120] ;  /* 0x000120060a146981 */ /* 0x000ea2000c1e1900 */
[----:B------:R-:W-:-:S03]  /*0c90*/  @P3 LOP3.LUT R2, R2, R21, RZ, 0x3c, !PT ;  /* 0x0000001502023212 */ /* 0x000fc600078e3cff */
[----:B------:R-:W2:Y:S04]  /*0ca0*/  @P6 LDG.E R21, desc[UR6][R10.64+0x124] ;  /* 0x000124060a156981 */ /* 0x000ea8000c1e1900 */
[----:B------:R-:W2:Y:S01]  /*0cb0*/  @P0 LDG.E R15, desc[UR6][R10.64+0x130] ;  /* 0x000130060a0f0981 */ /* 0x000ea2000c1e1900 */
[----:B------:R-:W-:Y:S01]  /*0cc0*/  UIADD3 UR4, UPT, UPT, UR4, 0x10, URZ ;  /* 0x0000001004047890 */ /* 0x000fe2000fffe0ff */
[----:B------:R-:W-:-:S03]  /*0cd0*/  @P4 LOP3.LUT R2, R2, R25, RZ, 0x3c, !PT ;  /* 0x0000001902024212 */ /* 0x000fc600078e3cff */
[----:B------:R-:W-:Y:S01]  /*0ce0*/  UISETP.NE.AND UP0, UPT, UR4, 0x20, UPT ;  /* 0x000000200400788c */ /* 0x000fe2000bf05270 */
[----:B------:R-:W-:Y:S02]  /*0cf0*/  @P5 LOP3.LUT R5, R5, R18, RZ, 0x3c, !PT ;  /* 0x0000001205055212 */ /* 0x000fe400078e3cff */
[----:B------:R-:W-:Y:S02]  /*0d00*/  @P5 LOP3.LUT R2, R2, R17, RZ, 0x3c, !PT ;  /* 0x0000001102025212 */ /* 0x000fe400078e3cff */
[----:B------:R-:W-:Y:S02]  /*0d10*/  @P5 LOP3.LUT R3, R3, R22, RZ, 0x3c, !PT ;  /* 0x0000001603035212 */ /* 0x000fe400078e3cff */
[----:B------:R-:W-:Y:S02]  /*0d20*/  @P0 LOP3.LUT R6, R6, R27, RZ, 0x3c, !PT ;  /* 0x0000001b06060212 */ /* 0x000fe400078e3cff */
[----:B---3--:R-:W-:Y:S02]  /*0d30*/  @P6 LOP3.LUT R4, R4, R19, RZ, 0x3c, !PT ;  /* 0x0000001304046212 */ /* 0x008fe400078e3cff */
[----:B----4-:R-:W-:-:S04]  /*0d40*/  @P6 LOP3.LUT R3, R3, R24, RZ, 0x3c, !PT ;  /* 0x0000001803036212 */ /* 0x010fc800078e3cff */
[----:B------:R-:W-:Y:S02]  /*0d50*/  @P0 LOP3.LUT R3, R3, R28, RZ, 0x3c, !PT ;  /* 0x0000001c03030212 */ /* 0x000fe400078e3cff */
[----:B--2---:R-:W-:Y:S02]  /*0d60*/  @P6 LOP3.LUT R5, R5, R20, RZ, 0x3c, !PT ;  /* 0x0000001405056212 */ /* 0x004fe400078e3cff */
[----:B------:R-:W-:Y:S02]  /*0d70*/  @P6 LOP3.LUT R2, R2, R21, RZ, 0x3c, !PT ;  /* 0x0000001502026212 */ /* 0x000fe400078e3cff */
[----:B------:R-:W-:Y:S02]  /*0d80*/  @P0 LOP3.LUT R5, R5, R26, RZ, 0x3c, !PT ;  /* 0x0000001a05050212 */ /* 0x000fe400078e3cff */
[----:B------:R-:W-:Y:S02]  /*0d90*/  @P0 LOP3.LUT R4, R4, R15, RZ, 0x3c, !PT ;  /* 0x0000000f04040212 */ /* 0x000fe400078e3cff */
[----:B------:R-:W-:Y:S01]  /*0da0*/  @P0 LOP3.LUT R2, R2, R23, RZ, 0x3c, !PT ;  /* 0x0000001702020212 */ /* 0x000fe200078e3cff */
[----:B------:R-:W-:Y:S06]  /*0db0*/  BRA.U UP0, `(.L_x_4) ;  /* 0xfffffff500487547 */ /* 0x000fec000b83ffff */
[----:B------:R-:W-:-:S05]  /*0dc0*/  VIADD R16, R16, 0x1 ;  /* 0x0000000110107836 */ /* 0x000fca0000000000 */
[----:B------:R-:W-:-:S13]  /*0dd0*/  ISETP.NE.AND P0, PT, R16, 0x5, PT ;  /* 0x000000051000780c */ /* 0x000fda0003f05270 */
[----:B------:R-:W-:Y:S05]  /*0de0*/  @P0 BRA `(.L_x_5) ;  /* 0xfffffff400300947 */ /* 0x000fea000383ffff */
[----:B------:R-:W-:Y:S01]  /*0df0*/  LOP3.LUT R7, R13, 0x3, RZ, 0xc0, !PT ;  /* 0x000000030d077812 */ /* 0x000fe200078ec0ff */
[----:B------:R0:W-:Y:S03]  /*0e00*/  STL [R1+0x4], R6 ;  /* 0x0000040601007387 */ /* 0x0001e60000100800 */
[----:B------:R-:W-:Y:S01]  /*0e10*/  ISETP.NE.U32.AND P0, PT, R7, 0x1, PT ;  /* 0x000000010700780c */ /* 0x000fe20003f05070 */
[----:B------:R0:W-:Y:S03]  /*0e20*/  STL.64 [R1+0x8], R4 ;  /* 0x0000080401007387 */ /* 0x0001e60000100a00 */
[----:B------:R-:W-:Y:S01]  /*0e30*/  ISETP.NE.AND.EX P0, PT, RZ, RZ, PT, P0 ;  /* 0x000000ffff00720c */ /* 0x000fe20003f05300 */
[----:B------:R0:W-:-:S12]  /*0e40*/  STL.64 [R1+0x10], R2 ;  /* 0x0000100201007387 */ /* 0x0001d80000100a00 */
[----:B0-----:R-:W-:Y:S05]  /*0e50*/  @!P0 BRA `(.L_x_3) ;  /* 0x0000001800088947 */ /* 0x001fea0003800000 */
[----:B------:R-:W-:Y:S01]  /*0e60*/  UMOV UR4, URZ ;  /* 0x000000ff00047c82 */ /* 0x000fe20008000000 */
[----:B------:R-:W-:Y:S01]  /*0e70*/  UMOV UR5, URZ ;  /* 0x000000ff00057c82 */ /* 0x000fe20008000000 */
[----:B------:R-:W-:Y:S02]  /*0e80*/  IMAD.MOV.U32 R6, RZ, RZ, RZ ;  /* 0x000000ffff067224 */ /* 0x000fe400078e00ff */
[----:B------:R-:W-:Y:S02]  /*0e90*/  IMAD.MOV.U32 R16, RZ, RZ, RZ ;  /* 0x000000ffff107224 */ /* 0x000fe400078e00ff */
[----:B------:R-:W-:Y:S02]  /*0ea0*/  IMAD.U32 R3, RZ, RZ, UR4 ;  /* 0x00000004ff037e24 */ /* 0x000fe4000f8e00ff */
[----:B------:R-:W-:Y:S02]  /*0eb0*/  IMAD.U32 R2, RZ, RZ, UR5 ;  /* 0x00000005ff027e24 */ /* 0x000fe4000f8e00ff */
[----:B------:R-:W-:-:S02]  /*0ec0*/  IMAD.U32 R5, RZ, RZ, UR4 ;  /* 0x00000004ff057e24 */ /* 0x000fc4000f8e00ff */
[----:B------:R-:W-:-:S07]  /*0ed0*/  IMAD.U32 R4, RZ, RZ, UR5 ;  /* 0x00000005ff047e24 */ /* 0x000fce000f8e00ff */
.L_x_7:
[----:B------:R-:W-:-:S06]  /*0ee0*/  IMAD R7, R16, 0x4, R1 ;  /* 0x0000000410077824 */ /* 0x000fcc00078e0201 */
[----:B------:R-:W5:Y:S01]  /*0ef0*/  LDL R7, [R7+0x4] ;  /* 0x0000040007077983 */ /* 0x000f620000100800 */
[----:B------:R-:W-:-:S05]  /*0f00*/  UMOV UR4, URZ ;  /* 0x000000ff00047c82 */ /* 0x000fca0008000000 */
.L_x_6:
        /* <DEDUP_REMOVED lines=183> */
[----:B0-----:R-:W-:Y:S05]  /*1a80*/  @P0 BRA `(.L_x_3) ;  /* 0x0000000800fc0947 */ /* 0x001fea0003800000 */
        /* <DEDUP_REMOVED lines=8> */
.L_x_9:
[----:B------:R-:W-:-:S06]  /*1b10*/  IMAD R7, R16, 0x4, R1 ;  /* 0x0000000410077824 */ /* 0x000fcc00078e0201 */
[----:B------:R-:W5:Y:S01]  /*1b20*/  LDL R7, [R7+0x4] ;  /* 0x0000040007077983 */ /* 0x000f620000100800 */
[----:B------:R-:W-:-:S05]  /*1b30*/  UMOV UR4, URZ ;  /* 0x000000ff00047c82 */ /* 0x000fca0008000000 */
.L_x_8:
        /* <DEDUP_REMOVED lines=177> */
[----:B------:R0:W-:Y:S04]  /*2650*/  STL [R1+0x4], R6 ;  /* 0x0000040601007387 */ /* 0x0001e80000100800 */
[----:B------:R0:W-:Y:S04]  /*2660*/  STL.64 [R1+0x8], R4 ;  /* 0x0000080401007387 */ /* 0x0001e80000100a00 */
[----:B------:R0:W-:Y:S02]  /*2670*/  STL.64 [R1+0x10], R2 ;  /* 0x0000100201007387 */ /* 0x0001e40000100a00 */
.L_x_3:
[----:B------:R-:W-:Y:S05]  /*2680*/  BSYNC.RECONVERGENT B1 ;  /* 0x0000000000017941 */ /* 0x000fea0003800200 */
.L_x_2:
[C---:B------:R-:W-:Y:S01]  /*2690*/  ISETP.GT.U32.AND P0, PT, R13.reuse, 0x3, PT ;  /* 0x000000030d00780c */ /* 0x040fe20003f04070 */
[----:B------:R-:W-:Y:S01]  /*26a0*/  VIADD R12, R12, 0x1 ;  /* 0x000000010c0c7836 */ /* 0x000fe20000000000 */
[--C-:B------:R-:W-:Y:S02]  /*26b0*/  SHF.R.U64 R13, R13, 0x2, R14.reuse ;  /* 0x000000020d0d7819 */ /* 0x100fe4000000120e */
[----:B------:R-:W-:Y:S02]  /*26c0*/  ISETP.GT.U32.AND.EX P0, PT, R14, RZ, PT, P0 ;  /* 0x000000ff0e00720c */ /* 0x000fe40003f04100 */
[----:B------:R-:W-:-:S11]  /*26d0*/  SHF.R.U32.HI R14, RZ, 0x2, R14 ;  /* 0x00000002ff0e7819 */ /* 0x000fd6000001160e */
[----:B------:R-:W-:Y:S05]  /*26e0*/  @P0 BRA `(.L_x_10) ;  /* 0xffffffd800c40947 */ /* 0x000fea000383ffff */
.L_x_1:
[----:B------:R-:W-:Y:S05]  /*26f0*/  BSYNC.RECONVERGENT B0 ;  /* 0x0000000000007941 */ /* 0x000fea0003800200 */
.L_x_0:
[----:B------:R-:W1:Y:S01]  /*2700*/  LDC R16, c[0x0][0x398] ;  /* 0x0000e600ff107b82 */ /* 0x000e620000000800 */
[----:B------:R-:W-:Y:S01]  /*2710*/  BSSY.RECONVERGENT B0, `(.L_x_11) ;  /* 0x00000a2000007945 */ /* 0x000fe20003800200 */
[----:B------:R-:W-:Y:S01]  /*2720*/  IMAD.MOV.U32 R18, RZ, RZ, R4 ;  /* 0x000000ffff127224 */ /* 0x000fe200078e0004 */
[----:B------:R-:W2:Y:S01]  /*2730*/  LDCU UR4, c[0x0][0x39c] ;  /* 0x00007380ff0477ac */ /* 0x000ea20008000800 */
[----:B------:R-:W-:Y:S02]  /*2740*/  IMAD.MOV.U32 R20, RZ, RZ, R6 ;  /* 0x000000ffff147224 */ /* 0x000fe400078e0006 */
[----:B0-----:R-:W-:Y:S01]  /*2750*/  IMAD.MOV.U32 R4, RZ, RZ, R3 ;  /* 0x000000ffff047224 */ /* 0x001fe200078e0003 */
[----:B------:R-:W0:Y:S01]  /*2760*/  LDCU UR5, c[0x0][0x3a0] ;  /* 0x00007400ff0577ac */ /* 0x000e220008000800 */
[----:B------:R-:W3:Y:S01]  /*2770*/  LDC R12, c[0x0][0x398] ;  /* 0x0000e600ff0c7b82 */ /* 0x000ee20000000800 */
[----:B------:R-:W-:-:S07]  /*2780*/  IMAD.MOV.U32 R6, RZ, RZ, 0x2abc4dd5 ;  /* 0x2abc4dd5ff067424 */ /* 0x000fce00078e00ff */
[----:B------:R-:W4:Y:S01]  /*2790*/  LDC.64 R10, c[0x0][0x388] ;  /* 0x0000e200ff0a7b82 */ /* 0x000f220000000a00 */
[----:B-1----:R-:W1:Y:S07]  /*27a0*/  I2F.U32.RP R7, R16 ;  /* 0x0000001000077306 */ /* 0x002e6e0000209000 */
[----:B------:R-:W0:Y:S01]  /*27b0*/  LDC.64 R8, c[0x0][0x380] ;  /* 0x0000e000ff087b82 */ /* 0x000e220000000a00 */
[----:B------:R-:W-:Y:S01]  /*27c0*/  ISETP.NE.U32.AND P2, PT, R16, RZ, PT ;  /* 0x000000ff1000720c */ /* 0x000fe20003f45070 */
[----:B-1----:R-:W1:Y:S02]  /*27d0*/  MUFU.RCP R7, R7 ;  /* 0x0000000700077308 */ /* 0x002e640000001000 */
[----:B-1----:R-:W-:-:S06]  /*27e0*/  VIADD R14, R7, 0xffffffe ;  /* 0x0ffffffe070e7836 */ /* 0x002fcc0000000000 */
[----:B------:R1:W5:Y:S02]  /*27f0*/  F2I.FTZ.U32.TRUNC.NTZ R15, R14 ;  /* 0x0000000e000f7305 */ /* 0x000364000021f000 */
[----:B-1----:R-:W-:Y:S02]  /*2800*/  IMAD.MOV.U32 R14, RZ, RZ, RZ ;  /* 0x000000ffff0e7224 */ /* 0x002fe400078e00ff */
[----:B-----5:R-:W-:-:S04]  /*2810*/  IMAD.MOV R13, RZ, RZ, -R15 ;  /* 0x000000ffff0d7224 */ /* 0x020fc800078e0a0f */
[----:B------:R-:W-:-:S04]  /*2820*/  IMAD R13, R13, R16, RZ ;  /* 0x000000100d0d7224 */ /* 0x000fc800078e02ff */
[----:B------:R-:W-:Y:S01]  /*2830*/  IMAD.HI.U32 R7, R15, R13, R14 ;  /* 0x0000000d0f077227 */ /* 0x000fe200078e000e */
[----:B------:R-:W-:-:S03]  /*2840*/  LEA R15, R16, 0x4, 0x3 ;  /* 0x00000004100f7811 */ /* 0x000fc600078e18ff */
[----:B------:R-:W-:Y:S01]  /*2850*/  VIADD R13, R16, 0xffffffff ;  /* 0xffffffff100d7836 */ /* 0x000fe20000000000 */
[----:B------:R-:W-:-:S04]  /*2860*/  LOP3.LUT R16, RZ, R16, RZ, 0x33, !PT ;  /* 0x00000010ff107212 */ /* 0x000fc800078e33ff */
[----:B------:R-:W-:Y:S01]  /*2870*/  LEA.HI R14, R13, R13, RZ, 0x1 ;  /* 0x0000000d0d0e7211 */ /* 0x000fe200078f08ff */
[----:B------:R-:W-:-:S03]  /*2880*/  IMAD.MOV.U32 R13, RZ, RZ, R2 ;  /* 0x000000ffff0d7224 */ /* 0x000fc600078e0002 */
[----:B------:R-:W-:-:S04]  /*2890*/  SHF.R.S32.HI R14, RZ, 0x1, R14 ;  /* 0x00000001ff0e7819 */ /* 0x000fc8000001140e */
[----:B0-234-:R-:W-:-:S07]  /*28a0*/  LEA R17, R14, 0x4, 0x3 ;  /* 0x000000040e117811 */ /* 0x01dfce00078e18ff */
.L_x_22:
[----:B------:R-:W-:Y:S01]  /*28b0*/  SHF.R.U32.HI R3, RZ, 0x2, R20 ;  /* 0x00000002ff037819 */ /* 0x000fe20000011614 */
[----:B------:R-:W-:-:S03]  /*28c0*/  IMAD.SHL.U32 R2, R4, 0x10, RZ ;  /* 0x0000001004027824 */ /* 0x000fc600078e00ff */
[----:B------:R-:W-:-:S05]  /*28d0*/  LOP3.LUT R3, R3, R20, RZ, 0x3c, !PT ;  /* 0x0000001403037212 */ /* 0x000fca00078e3cff */
[----:B------:R-:W-:-:S05]  /*28e0*/  IMAD.SHL.U32 R19, R3, 0x2, RZ ;  /* 0x0000000203137824 */ /* 0x000fca00078e00ff */
[----:B------:R-:W-:-:S04]  /*28f0*/  LOP3.LUT R19, R3, R19, R2, 0x96, !PT ;  /* 0x0000001303137212 */ /* 0x000fc800078e9602 */
[----:B------:R-:W-:-:S04]  /*2900*/  LOP3.LUT R19, R19, R4, RZ, 0x3c, !PT ;  /* 0x0000000413137212 */ /* 0x000fc800078e3cff */
[----:B------:R-:W-:-:S05]  /*2910*/  IADD3 R2, PT, PT, R6, 0x587c5, R19 ;  /* 0x000587c506027810 */ /* 0x000fca0007ffe013 */
[----:B------:R-:W-:-:S04]  /*2920*/  IMAD.HI.U32 R3, R7, R2, RZ ;  /* 0x0000000207037227 */ /* 0x000fc800078e00ff */
[----:B------:R-:W-:-:S04]  /*2930*/  IMAD.MOV R3, RZ, RZ, -R3 ;  /* 0x000000ffff037224 */ /* 0x000fc800078e0a03 */
[----:B------:R-:W-:-:S05]  /*2940*/  IMAD R21, R12, R3, R2 ;  /* 0x000000030c157224 */ /* 0x000fca00078e0202 */
[----:B------:R-:W-:-:S13]  /*2950*/  ISETP.GE.U32.AND P0, PT, R21, R12, PT ;  /* 0x0000000c1500720c */ /* 0x000fda0003f06070 */
[----:B------:R-:W-:-:S05]  /*2960*/  @P0 IMAD.IADD R21, R21, 0x1, -R12 ;  /* 0x0000000115150824 */ /* 0x000fca00078e0a0c */
[----:B------:R-:W-:-:S13]  /*2970*/  ISETP.GE.U32.AND P0, PT, R21, R12, PT ;  /* 0x0000000c1500720c */ /* 0x000fda0003f06070 */
[----:B------:R-:W-:-:S05]  /*2980*/  @P0 IMAD.IADD R21, R21, 0x1, -R12 ;  /* 0x0000000115150824 */ /* 0x000fca00078e0a0c */
[----:B------:R-:W-:-:S05]  /*2990*/  SEL R21, R16, R21, !P2 ;  /* 0x0000001510157207 */ /* 0x000fca0005000000 */
[----:B------:R-:W-:-:S06]  /*29a0*/  IMAD.WIDE R2, R21, 0x4, R10 ;  /* 0x0000000415027825 */ /* 0x000fcc00078e020a */
[----:B------:R0:W2:Y:S01]  /*29b0*/  LDG.E R2, desc[UR6][R2.64] ;  /* 0x0000000602027981 */ /* 0x0000a2000c1e1900 */
[----:B------:R-:W-:Y:S01]  /*29c0*/  IMAD.MOV.U32 R23, RZ, RZ, R18 ;  /* 0x000000ffff177224 */ /* 0x000fe200078e0012 */
[----:B------:R-:W-:Y:S04]  /*29d0*/  BSSY.RECONVERGENT B1, `(.L_x_12) ;  /* 0x0000010000017945 */ /* 0x000fe80003800200 */
[----:B------:R-:W-:-:S04]  /*29e0*/  SHF.R.U32.HI R18, RZ, 0x2, R23 ;  /* 0x00000002ff127819 */ /* 0x000fc80000011617 */
[----:B------:R-:W-:Y:S01]  /*29f0*/  LOP3.LUT R18, R18, R23, RZ, 0x3c, !PT ;  /* 0x0000001712127212 */ /* 0x000fe200078e3cff */
[----:B------:R-:W-:-:S04]  /*2a00*/  IMAD.SHL.U32 R23, R19, 0x10, RZ ;  /* 0x0000001013177824 */ /* 0x000fc800078e00ff */
[----:B------:R-:W-:-:S05]  /*2a10*/  IMAD.SHL.U32 R20, R18, 0x2, RZ ;  /* 0x0000000212147824 */ /* 0x000fca00078e00ff */
[----:B------:R-:W-:Y:S01]  /*2a20*/  LOP3.LUT R18, R18, R20, R23, 0x96, !PT ;  /* 0x0000001412127212 */ /* 0x000fe200078e9617 */
[----:B------:R-:W-:Y:S02]  /*2a30*/  IMAD.MOV.U32 R20, RZ, RZ, R13 ;  /* 0x000000ffff147224 */ /* 0x000fe400078e000d */
[----:B------:R-:W-:Y:S01]  /*2a40*/  IMAD.MOV.U32 R23, RZ, RZ, 0x2f800000 ;  /* 0x2f800000ff177424 */ /* 0x000fe200078e00ff */
[----:B------:R-:W-:-:S04]  /*2a50*/  LOP3.LUT R13, R18, R19, RZ, 0x3c, !PT ;  /* 0x00000013120d7212 */ /* 0x000fc800078e3cff */
[----:B------:R-:W-:-:S04]  /*2a60*/  IADD3 R18, PT, PT, R6, 0xb0f8a, R13 ;  /* 0x000b0f8a06127810 */ /* 0x000fc80007ffe00d */
[----:B------:R-:W-:-:S05]  /*2a70*/  I2FP.F32.U32 R18, R18 ;  /* 0x0000001200127245 */ /* 0x000fca0000201000 */
[----:B0-----:R-:W-:-:S05]  /*2a80*/  FFMA R3, R18, R23, 1.1641532182693481445e-10 ;  /* 0x2f00000012037423 */ /* 0x001fca0000000017 */
[----:B--2---:R-:W-:-:S13]  /*2a90*/  FSETP.GEU.AND P0, PT, R2, R3, PT ;  /* 0x000000030200720b */ /* 0x004fda0003f0e000 */
[----:B------:R-:W-:Y:S05]  /*2aa0*/  @P0 BRA `(.L_x_13) ;  /* 0x0000000000080947 */ /* 0x000fea0003800000 */
[----:B------:R-:W-:-:S05]  /*2ab0*/  IMAD.WIDE R2, R21, 0x4, R8 ;  /* 0x0000000415027825 */ /* 0x000fca00078e0208 */
[----:B------:R0:W5:Y:S02]  /*2ac0*/  LDG.E R21, desc[UR6][R2.64] ;  /* 0x0000000602157981 */ /* 0x000164000c1e1900 */
.L_x_13:
[----:B------:R-:W-:Y:S05]  /*2ad0*/  BSYNC.RECONVERGENT B1 ;  /* 0x0000000000017941 */ /* 0x000fea0003800200 */
.L_x_12:
[----:B-----5:R-:W-:Y:S01]  /*2ae0*/  ISETP.NE.AND P0, PT, R21, RZ, PT ;  /* 0x000000ff1500720c */ /* 0x020fe20003f05270 */
[----:B------:R-:W-:Y:S01]  /*2af0*/  BSSY.RECONVERGENT B1, `(.L_x_14) ;  /* 0x0000007000017945 */ /* 0x000fe20003800200 */
[----:B0-----:R-:W-:Y:S02]  /*2b00*/  IMAD.MOV.U32 R2, RZ, RZ, 0x1 ;  /* 0x00000001ff027424 */ /* 0x001fe400078e00ff */
[----:B------:R-:W-:-:S09]  /*2b10*/  IMAD.MOV.U32 R22, RZ, RZ, 0x1 ;  /* 0x00000001ff167424 */ /* 0x000fd200078e00ff */
[----:B------:R-:W-:Y:S05]  /*2b20*/  @!P0 BRA `(.L_x_15) ;  /* 0x00000000000c8947 */ /* 0x000fea0003800000 */
[----:B------:R-:W-:-:S13]  /*2b30*/  ISETP.GT.AND P1, PT, R21, R14, PT ;  /* 0x0000000e1500720c */ /* 0x000fda0003f24270 */
[C---:B------:R-:W-:Y:S02]  /*2b40*/  @!P1 IMAD.SHL.U32 R22, R21.reuse, 0x4, RZ ;  /* 0x0000000415169824 */ /* 0x040fe400078e00ff */
[----:B------:R-:W-:-:S07]  /*2b50*/  @P1 IMAD R22, R21, -0x4, R17 ;  /* 0xfffffffc15161824 */ /* 0x000fce00078e0211 */
.L_x_15:
[----:B------:R-:W-:Y:S05]  /*2b60*/  BSYNC.RECONVERGENT B1 ;  /* 0x0000000000017941 */ /* 0x000fea0003800200 */
.L_x_14:
[----:B------:R-:W-:Y:S04]  /*2b70*/  BSSY.RECONVERGENT B1, `(.L_x_16) ;  /* 0x0000005000017945 */ /* 0x000fe80003800200 */
[----:B------:R-:W-:Y:S05]  /*2b80*/  @!P0 BRA `(.L_x_17) ;  /* 0x00000000000c8947 */ /* 0x000fea0003800000 */
[----:B------:R-:W-:-:S13]  /*2b90*/  ISETP.GT.AND P0, PT, R21, R12, PT ;  /* 0x0000000c1500720c */ /* 0x000fda0003f04270 */
[C---:B------:R-:W-:Y:S02]  /*2ba0*/  @!P0 IMAD.SHL.U32 R2, R21.reuse, 0x4, RZ ;  /* 0x0000000415028824 */ /* 0x040fe400078e00ff */
[----:B------:R-:W-:-:S07]  /*2bb0*/  @P0 IMAD R2, R21, -0x4, R15 ;  /* 0xfffffffc15020824 */ /* 0x000fce00078e020f */
.L_x_17:
[----:B------:R-:W-:Y:S05]  /*2bc0*/  BSYNC.RECONVERGENT B1 ;  /* 0x0000000000017941 */ /* 0x000fea0003800200 */
.L_x_16:
[----:B------:R-:W0:Y:S01]  /*2bd0*/  I2F.U32.RP R18, R22 ;  /* 0x0000001600127306 */ /* 0x000e220000209000 */
[----:B------:R-:W-:Y:S01]  /*2be0*/  SHF.R.S32.HI R23, RZ, 0x1f, R2 ;  /* 0x0000001fff177819 */ /* 0x000fe20000011402 */
[----:B------:R-:W-:Y:S01]  /*2bf0*/  IMAD.MOV.U32 R25, RZ, RZ, R5 ;  /* 0x000000ffff197224 */ /* 0x000fe200078e0005 */
[----:B------:R-:W-:Y:S01]  /*2c00*/  ISETP.NE.U32.AND P1, PT, R22, RZ, PT ;  /* 0x000000ff1600720c */ /* 0x000fe20003f25070 */
[----:B------:R-:W-:Y:S01]  /*2c10*/  VIADD R6, R6, 0x10974f ;  /* 0x0010974f06067836 */ /* 0x000fe20000000000 */
[----:B------:R-:W-:Y:S01]  /*2c20*/  LEA.HI R5, R23, R2, RZ, 0x2 ;  /* 0x0000000217057211 */ /* 0x000fe200078f10ff */
[----:B------:R-:W-:Y:S01]  /*2c30*/  BSSY.RECONVERGENT B1, `(.L_x_18) ;  /* 0x0000047000017945 */ /* 0x000fe20003800200 */
[----:B------:R-:W-:Y:S02]  /*2c40*/  SHF.R.U32.HI R2, RZ, 0x2, R25 ;  /* 0x00000002ff027819 */ /* 0x000fe40000011619 */
[----:B------:R-:W-:Y:S01]  /*2c50*/  SHF.R.S32.HI R5, RZ, 0x2, R5 ;  /* 0x00000002ff057819 */ /* 0x000fe20000011405 */
[----:B0-----:R-:W0:Y:S02]  /*2c60*/  MUFU.RCP R18, R18 ;  /* 0x0000001200127308 */ /* 0x001e240000001000 */
[----:B0-----:R-:W-:Y:S01]  /*2c70*/  VIADD R3, R18, 0xffffffe ;  /* 0x0ffffffe12037836 */ /* 0x001fe20000000000 */
[----:B------:R-:W-:Y:S01]  /*2c80*/  LOP3.LUT R18, R2, R25, RZ, 0x3c, !PT ;  /* 0x0000001902127212 */ /* 0x000fe200078e3cff */
[----:B------:R-:W-:-:S04]  /*2c90*/  IMAD.MOV.U32 R2, RZ, RZ, RZ ;  /* 0x000000ffff027224 */ /* 0x000fc800078e00ff */
[----:B------:R-:W0:Y:S02]  /*2ca0*/  F2I.FTZ.U32.TRUNC.NTZ R3, R3 ;  /* 0x0000000300037305 */ /* 0x000e24000021f000 */
[----:B0-----:R-:W-:-:S04]  /*2cb0*/  IMAD.MOV R27, RZ, RZ, -R3 ;  /* 0x000000ffff1b7224 */ /* 0x001fc800078e0a03 */
[----:B------:R-:W-:-:S04]  /*2cc0*/  IMAD R23, R27, R22, RZ ;  /* 0x000000161b177224 */ /* 0x000fc800078e02ff */
[----:B------:R-:W-:Y:S01]  /*2cd0*/  IMAD.HI.U32 R24, R3, R23, R2 ;  /* 0x0000001703187227 */ /* 0x000fe200078e0002 */
[----:B------:R-:W-:-:S03]  /*2ce0*/  IABS R23, R5 ;  /* 0x0000000500177213 */ /* 0x000fc60000000000 */
[----:B------:R-:W-:Y:S01]  /*2cf0*/  IMAD.SHL.U32 R2, R18, 0x2, RZ ;  /* 0x0000000212027824 */ /* 0x000fe200078e00ff */
[----:B------:R-:W0:Y:S01]  /*2d00*/  I2F.RP R26, R23 ;  /* 0x00000017001a7306 */ /* 0x000e220000209400 */
[----:B------:R-:W-:-:S05]  /*2d10*/  IMAD.SHL.U32 R3, R13, 0x10, RZ ;  /* 0x000000100d037824 */ /* 0x000fca00078e00ff */
[----:B------:R-:W-:Y:S01]  /*2d20*/  LOP3.LUT R2, R18, R2, R3, 0x96, !PT ;  /* 0x0000000212027212 */ /* 0x000fe200078e9603 */
[----:B------:R-:W-:-:S03]  /*2d30*/  IMAD.MOV.U32 R18, RZ, RZ, R4 ;  /* 0x000000ffff127224 */ /* 0x000fc600078e0004 */
[----:B------:R-:W-:-:S05]  /*2d40*/  LOP3.LUT R4, R2, R13, RZ, 0x3c, !PT ;  /* 0x0000000d02047212 */ /* 0x000fca00078e3cff */
[----:B------:R-:W-:Y:S01]  /*2d50*/  IMAD.IADD R25, R6, 0x1, R4 ;  /* 0x0000000106197824 */ /* 0x000fe200078e0204 */
[----:B0-----:R-:W0:Y:S03]  /*2d60*/  MUFU.RCP R26, R26 ;  /* 0x0000001a001a7308 */ /* 0x001e260000001000 */
[----:B------:R-:W-:-:S04]  /*2d70*/  IMAD.HI.U32 R24, R24, R25, RZ ;  /* 0x0000001918187227 */ /* 0x000fc800078e00ff */
[----:B------:R-:W-:-:S04]  /*2d80*/  IMAD.MOV R24, RZ, RZ, -R24 ;  /* 0x000000ffff187224 */ /* 0x000fc800078e0a18 */
[----:B------:R-:W-:-:S05]  /*2d90*/  IMAD R25, R22, R24, R25 ;  /* 0x0000001816197224 */ /* 0x000fca00078e0219 */
[----:B------:R-:W-:Y:S01]  /*2da0*/  ISETP.GE.U32.AND P0, PT, R25, R22, PT ;  /* 0x000000161900720c */ /* 0x000fe20003f06070 */
[----:B0-----:R-:W-:-:S04]  /*2db0*/  VIADD R2, R26, 0xffffffe ;  /* 0x0ffffffe1a027836 */ /* 0x001fc80000000000 */
[----:B------:R0:W1:Y:S08]  /*2dc0*/  F2I.FTZ.U32.TRUNC.NTZ R3, R2 ;  /* 0x0000000200037305 */ /* 0x000070000021f000 */
[----:B------:R-:W-:Y:S02]  /*2dd0*/  @P0 IMAD.IADD R25, R25, 0x1, -R22 ;  /* 0x0000000119190824 */ /* 0x000fe400078e0a16 */
[----:B0-----:R-:W-:-:S03]  /*2de0*/  IMAD.MOV.U32 R2, RZ, RZ, RZ ;  /* 0x000000ffff027224 */ /* 0x001fc600078e00ff */
[----:B------:R-:W-:Y:S01]  /*2df0*/  ISETP.GE.U32.AND P0, PT, R25, R22, PT ;  /* 0x000000161900720c */ /* 0x000fe20003f06070 */
[----:B-1----:R-:W-:-:S04]  /*2e00*/  IMAD.MOV R24, RZ, RZ, -R3 ;  /* 0x000000ffff187224 */ /* 0x002fc800078e0a03 */
[----:B------:R-:W-:-:S04]  /*2e10*/  IMAD R27, R24, R23, RZ ;  /* 0x00000017181b7224 */ /* 0x000fc800078e02ff */
[----:B------:R-:W-:-:S04]  /*2e20*/  IMAD.HI.U32 R3, R3, R27, R2 ;  /* 0x0000001b03037227 */ /* 0x000fc800078e0002 */
[----:B------:R-:W-:Y:S01]  /*2e30*/  @P0 IMAD.IADD R25, R25, 0x1, -R22 ;  /* 0x0000000119190824 */ /* 0x000fe200078e0a16 */
[----:B------:R-:W-:Y:S02]  /*2e40*/  @!P1 LOP3.LUT R25, RZ, R22, RZ, 0x33, !PT ;  /* 0x00000016ff199212 */ /* 0x000fe400078e33ff */
[----:B------:R-:W-:Y:S02]  /*2e50*/  IABS R22, R5 ;  /* 0x0000000500167213 */ /* 0x000fe40000000000 */
[----:B------:R-:W-:-:S03]  /*2e60*/  IABS R2, R25 ;  /* 0x0000001900027213 */ /* 0x000fc60000000000 */
[----:B------:R-:W-:Y:S02]  /*2e70*/  IMAD.MOV R22, RZ, RZ, -R22 ;  /* 0x000000ffff167224 */ /* 0x000fe400078e0a16 */
[----:B------:R-:W-:-:S04]  /*2e80*/  IMAD.HI.U32 R3, R3, R2, RZ ;  /* 0x0000000203037227 */ /* 0x000fc800078e00ff */
[----:B------:R-:W-:-:S05]  /*2e90*/  IMAD R2, R3, R22, R2 ;  /* 0x0000001603027224 */ /* 0x000fca00078e0202 */
[----:B------:R-:W-:-:S13]  /*2ea0*/  ISETP.GT.U32.AND P1, PT, R23, R2, PT ;  /* 0x000000021700720c */ /* 0x000fda0003f24070 */
[----:B------:R-:W-:Y:S02]  /*2eb0*/  @!P1 IMAD.IADD R2, R2, 0x1, -R23 ;  /* 0x0000000102029824 */ /* 0x000fe400078e0a17 */
[----:B------:R-:W-:Y:S01]  /*2ec0*/  @!P1 VIADD R3, R3, 0x1 ;  /* 0x0000000103039836 */ /* 0x000fe20000000000 */
[----:B------:R-:W-:Y:S02]  /*2ed0*/  ISETP.NE.AND P1, PT, R5, RZ, PT ;  /* 0x000000ff0500720c */ /* 0x000fe40003f25270 */
[----:B------:R-:W-:Y:S02]  /*2ee0*/  ISETP.GE.U32.AND P0, PT, R2, R23, PT ;  /* 0x000000170200720c */ /* 0x000fe40003f06070 */
[----:B------:R-:W-:-:S04]  /*2ef0*/  LOP3.LUT R2, R25, R5, RZ, 0x3c, !PT ;  /* 0x0000000519027212 */ /* 0x000fc800078e3cff */
[----:B------:R-:W-:-:S07]  /*2f00*/  ISETP.GE.AND P3, PT, R2, RZ, PT ;  /* 0x000000ff0200720c */ /* 0x000fce0003f66270 */
[----:B------:R-:W-:-:S06]  /*2f10*/  @P0 VIADD R3, R3, 0x1 ;  /* 0x0000000103030836 */ /* 0x000fcc0000000000 */
[----:B------:R-:W-:Y:S01]  /*2f20*/  @!P3 IMAD.MOV R3, RZ, RZ, -R3 ;  /* 0x000000ffff03b224 */ /* 0x000fe200078e0a03 */
[----:B------:R-:W-:-:S04]  /*2f30*/  @!P1 LOP3.LUT R3, RZ, R5, RZ, 0x33, !PT ;  /* 0x00000005ff039212 */ /* 0x000fc800078e33ff */
[----:B------:R-:W-:Y:S01]  /*2f40*/  ISETP.NE.AND P0, PT, R3, 0x3, PT ;  /* 0x000000030300780c */ /* 0x000fe20003f05270 */
[----:B------:R-:W-:-:S04]  /*2f50*/  IMAD.MOV R2, RZ, RZ, -R3 ;  /* 0x000000ffff027224 */ /* 0x000fc800078e0a03 */
[----:B------:R-:W-:Y:S01]  /*2f60*/  IMAD R5, R5, R2, R25 ;  /* 0x0000000205057224 */ /* 0x000fe200078e0219 */
[----:B------:R-:W-:-:S05]  /*2f70*/  VIADDMNMX R2, R21, -R12, 0x1, !PT ;  /* 0x0000000115027446 */ /* 0x000fca000780090c */
[----:B------:R-:W-:Y:S02]  /*2f80*/  IMAD.IADD R2, R5, 0x1, R2 ;  /* 0x0000000105027824 */ /* 0x000fe400078e0202 */
[----:B------:R-:W-:Y:S02]  /*2f90*/  IMAD.MOV.U32 R5, RZ, RZ, R19 ;  /* 0x000000ffff057224 */ /* 0x000fe400078e0013 */
[----:B------:R-:W-:Y:S01]  /*2fa0*/  IMAD.IADD R21, R21, 0x1, -R2 ;  /* 0x0000000115157824 */ /* 0x000fe200078e0a02 */
[----:B------:R-:W-:Y:S06]  /*2fb0*/  @!P0 BRA `(.L_x_19) ;  /* 0x00000000002c8947 */ /* 0x000fec0003800000 */
[----:B------:R-:W-:-:S13]  /*2fc0*/  ISETP.NE.AND P0, PT, R3, 0x2, PT ;  /* 0x000000020300780c */ /* 0x000fda0003f05270 */
[----:B------:R-:W-:Y:S05]  /*2fd0*/  @!P0 BRA `(.L_x_20) ;  /* 0x0000000000188947 */ /* 0x000fea0003800000 */
[----:B------:R-:W-:Y:S01]  /*2fe0*/  ISETP.NE.AND P0, PT, R3, 0x1, PT ;  /* 0x000000010300780c */ /* 0x000fe20003f05270 */
[----:B------:R-:W-:-:S12]  /*2ff0*/  IMAD.MOV.U32 R3, RZ, RZ, R21 ;  /* 0x000000ffff037224 */ /* 0x000fd800078e0015 */
[----:B------:R-:W-:Y:S05]  /*3000*/  @P0 BRA `(.L_x_21) ;  /* 0x0000000000240947 */ /* 0x000fea0003800000 */
[----:B------:R-:W-:Y:S02]  /*3010*/  IMAD.MOV R3, RZ, RZ, -R2 ;  /* 0x000000ffff037224 */ /* 0x000fe400078e0a02 */
[----:B------:R-:W-:Y:S01]  /*3020*/  IMAD.MOV.U32 R2, RZ, RZ, R21 ;  /* 0x000000ffff027224 */ /* 0x000fe200078e0015 */
[----:B------:R-:W-:Y:S06]  /*3030*/  BRA `(.L_x_21) ;  /* 0x0000000000187947 */ /* 0x000fec0003800000 */
.L_x_20:
[----:B------:R-:W-:Y:S02]  /*3040*/  IMAD.MOV R2, RZ, RZ, -R2 ;  /* 0x000000ffff027224 */ /* 0x000fe400078e0a02 */
[----:B------:R-:W-:Y:S01]  /*3050*/  IMAD.MOV R3, RZ, RZ, -R21 ;  /* 0x000000ffff037224 */ /* 0x000fe200078e0a15 */
[----:B------:R-:W-:Y:S06]  /*3060*/  BRA `(.L_x_21) ;  /* 0x00000000000c7947 */ /* 0x000fec0003800000 */
.L_x_19:
[----:B------:R-:W-:Y:S02]  /*3070*/  IMAD.MOV R19, RZ, RZ, -R21 ;  /* 0x000000ffff137224 */ /* 0x000fe400078e0a15 */
[----:B------:R-:W-:Y:S02]  /*3080*/  IMAD.MOV.U32 R3, RZ, RZ, R2 ;  /* 0x000000ffff037224 */ /* 0x000fe400078e0002 */
[----:B------:R-:W-:-:S07]  /*3090*/  IMAD.MOV.U32 R2, RZ, RZ, R19 ;  /* 0x000000ffff027224 */ /* 0x000fce00078e0013 */
.L_x_21:
[----:B------:R-:W-:Y:S05]  /*30a0*/  BSYNC.RECONVERGENT B1 ;  /* 0x0000000000017941 */ /* 0x000fea0003800200 */
.L_x_18:
[----:B------:R-:W-:Y:S02]  /*30b0*/  VIADD R19, R2, UR4 ;  /* 0x0000000402137c36 */ /* 0x000fe40008000000 */
[----:B------:R-:W-:-:S03]  /*30c0*/  VIADD R21, R3, UR5 ;  /* 0x0000000503157c36 */ /* 0x000fc60008000000 */
[-C--:B------:R-:W-:Y:S02]  /*30d0*/  ISETP.GE.AND P0, PT, R19, R12.reuse, PT ;  /* 0x0000000c1300720c */ /* 0x080fe40003f06270 */
[----:B------:R-:W-:Y:S02]  /*30e0*/  ISETP.GE.AND P1, PT, R21, R12, PT ;  /* 0x0000000c1500720c */ /* 0x000fe40003f26270 */
[----:B------:R-:W-:Y:S02]  /*30f0*/  ISETP.GT.AND P0, PT, R19, -0x1, !P0 ;  /* 0xffffffff1300780c */ /* 0x000fe40004704270 */
[----:B------:R-:W-:-:S04]  /*3100*/  ISETP.GT.AND P1, PT, R21, -0x1, !P1 ;  /* 0xffffffff1500780c */ /* 0x000fc80004f24270 */
[----:B------:R-:W-:-:S13]  /*3110*/  PLOP3.LUT P0, PT, P0, P1, PT, 0x80, 0x8 ;  /* 0x000000000008781c */ /* 0x000fda0000703070 */
[----:B------:R-:W-:Y:S05]  /*3120*/  @!P0 BRA `(.L_x_22) ;  /* 0xfffffff400e08947 */ /* 0x000fea000383ffff */
[----:B------:R-:W-:Y:S05]  /*3130*/  BSYNC.RECONVERGENT B0 ;  /* 0x0000000000007941 */ /* 0x000fea0003800200 */
.L_x_11:
[----:B------:R-:W0:Y:S01]  /*3140*/  LDC.64 R2, c[0x0][0x390] ;  /* 0x0000e400ff027b82 */ /* 0x000e220000000a00 */
[----:B------:R-:W-:-:S04]  /*3150*/  IMAD.SHL.U32 R5, R0, 0x2, RZ ;  /* 0x0000000200057824 */ /* 0x000fc800078e00ff */
[----:B0-----:R-:W-:-:S05]  /*3160*/  IMAD.WIDE R2, R5, 0x4, R2 ;  /* 0x0000000405027825 */ /* 0x001fca00078e0202 */
[----:B------:R-:W-:Y:S04]  /*3170*/  STG.E desc[UR6][R2.64], R19 ;  /* 0x0000001302007986 */ /* 0x000fe8000c101906 */
[----:B------:R-:W-:Y:S01]  /*3180*/  STG.E desc[UR6][R2.64+0x4], R21 ;  /* 0x0000041502007986 */ /* 0x000fe2000c101906 */
[----:B------:R-:W-:Y:S05]  /*3190*/  EXIT ;  /* 0x000000000000794d */ /* 0x000fea0003800000 */
.L_x_23:
[----:B------:R-:W-:-:S00]  /*31a0*/  BRA `(.L_x_23) ;  /* 0xfffffffc00fc7947 */ /* 0x000fc0000383ffff */
[----:B------:R-:W-:-:S00]  /*31b0*/  NOP ;  /* 0x0000000000007918 */ /* 0x000fc00000000000 */
        /* <DEDUP_REMOVED lines=12> */
.L_x_24:


//--------------------- .nv.global.init           --------------------------
	.section	.nv.global.init,"aw",@progbits
	.align	4
.nv.global.init:
	.type		mrg32k3aM1SubSeq,@object
	.size		mrg32k3aM1SubSeq,(mrg32k3aM2SubSeq - mrg32k3aM1SubSeq)
mrg32k3aM1SubSeq:
        /*0000*/ 	.byte	0x0b, 0xcc, 0xee, 0x04, 0x73, 0x29, 0x8b, 0x6f, 0xf6, 0x53, 0x03, 0xf6, 0x23, 0xf6, 0xea, 0xda
        /* <DEDUP_REMOVED lines=125> */
	.type		mrg32k3aM2SubSeq,@object
	.size		mrg32k3aM2SubSeq,(mrg32k3aM1 - mrg32k3aM2SubSeq)
mrg32k3aM2SubSeq:
        /* <DEDUP_REMOVED lines=126> */
	.type		mrg32k3aM1,@object
	.size		mrg32k3aM1,(mrg32k3aM1Seq - mrg32k3aM1)
mrg32k3aM1:
        /* <DEDUP_REMOVED lines=144> */
	.type		mrg32k3aM1Seq,@object
	.size		mrg32k3aM1Seq,(mrg32k3aM2 - mrg32k3aM1Seq)
mrg32k3aM1Seq:
        /* <DEDUP_REMOVED lines=144> */
	.type		mrg32k3aM2,@object
	.size		mrg32k3aM2,(mrg32k3aM2Seq - mrg32k3aM2)
mrg32k3aM2:
        /* <DEDUP_REMOVED lines=144> */
	.type		mrg32k3aM2Seq,@object
	.size		mrg32k3aM2Seq,(precalc_xorwow_matrix - mrg32k3aM2Seq)
mrg32k3aM2Seq:
        /* <DEDUP_REMOVED lines=144> */
	.type		precalc_xorwow_matrix,@object
	.size		precalc_xorwow_matrix,(precalc_xorwow_offset_matrix - precalc_xorwow_matrix)
precalc_xorwow_matrix:
        /* <DEDUP_REMOVED lines=6400> */
	.type		precalc_xorwow_offset_matrix,@object
	.size		precalc_xorwow_offset_matrix,(.L_1 - precalc_xorwow_offset_matrix)
precalc_xorwow_offset_matrix:
        /* <DEDUP_REMOVED lines=6400> */
.L_1:


//--------------------- .nv.shared.reserved.0     --------------------------
	.section	.nv.shared.reserved.0,"aw",@nobits
	.weak		__nv_reservedSMEM_offset_0_alias
	.size		__nv_reservedSMEM_offset_0_alias, 0, 64
	.other		__nv_reservedSMEM_offset_0_alias,@"STO_CUDA_RESERVED_SHARED STV_DEFAULT"
__nv_reservedSMEM_offset_0_alias:
	.zero		0
	.zero		64


//--------------------- .nv.constant0.my_fn       --------------------------
	.section	.nv.constant0.my_fn,"a",@progbits
	.sectionflags	@""
	.align	4
.nv.constant0.my_fn:
	.zero		932


//--------------------- SYMBOLS --------------------------

	.type		.nv.reservedSmem.offset0,@object
	.size		.nv.reservedSmem.offset0,0x4
